//
// Generated by NVIDIA NVVM Compiler
//
// Compiler Build ID: CL-36424714
// Cuda compilation tools, release 13.0, V13.0.88
// Based on NVVM 20.0.0
//

.version 9.0
.target sm_100
.address_size 64

	// .globl	_Z18evacuate_for_smallP12Evacuate_objPiiiiS1_S1_S1_S1_S1_S1_S1_S1_PxS1_PbS1_i
.global .align 4 .b8 precalc_xorwow_matrix[102400];
.global .align 4 .b8 precalc_xorwow_offset_matrix[102400];
.global .align 4 .b8 mrg32k3aM1[2304];
.global .align 4 .b8 mrg32k3aM2[2304];
.global .align 4 .b8 mrg32k3aM1SubSeq[2016];
.global .align 4 .b8 mrg32k3aM2SubSeq[2016];
.global .align 4 .b8 mrg32k3aM1Seq[2304];
.global .align 4 .b8 mrg32k3aM2Seq[2304];
.const .align 8 .b8 __cr_lgamma_table[72];

.visible .entry _Z18evacuate_for_smallP12Evacuate_objPiiiiS1_S1_S1_S1_S1_S1_S1_S1_PxS1_PbS1_i(
	.param .u64 .ptr .align 1 _Z18evacuate_for_smallP12Evacuate_objPiiiiS1_S1_S1_S1_S1_S1_S1_S1_PxS1_PbS1_i_param_0,
	.param .u64 .ptr .align 1 _Z18evacuate_for_smallP12Evacuate_objPiiiiS1_S1_S1_S1_S1_S1_S1_S1_PxS1_PbS1_i_param_1,
	.param .u32 _Z18evacuate_for_smallP12Evacuate_objPiiiiS1_S1_S1_S1_S1_S1_S1_S1_PxS1_PbS1_i_param_2,
	.param .u32 _Z18evacuate_for_smallP12Evacuate_objPiiiiS1_S1_S1_S1_S1_S1_S1_S1_PxS1_PbS1_i_param_3,
	.param .u32 _Z18evacuate_for_smallP12Evacuate_objPiiiiS1_S1_S1_S1_S1_S1_S1_S1_PxS1_PbS1_i_param_4,
	.param .u64 .ptr .align 1 _Z18evacuate_for_smallP12Evacuate_objPiiiiS1_S1_S1_S1_S1_S1_S1_S1_PxS1_PbS1_i_param_5,
	.param .u64 .ptr .align 1 _Z18evacuate_for_smallP12Evacuate_objPiiiiS1_S1_S1_S1_S1_S1_S1_S1_PxS1_PbS1_i_param_6,
	.param .u64 .ptr .align 1 _Z18evacuate_for_smallP12Evacuate_objPiiiiS1_S1_S1_S1_S1_S1_S1_S1_PxS1_PbS1_i_param_7,
	.param .u64 .ptr .align 1 _Z18evacuate_for_smallP12Evacuate_objPiiiiS1_S1_S1_S1_S1_S1_S1_S1_PxS1_PbS1_i_param_8,
	.param .u64 .ptr .align 1 _Z18evacuate_for_smallP12Evacuate_objPiiiiS1_S1_S1_S1_S1_S1_S1_S1_PxS1_PbS1_i_param_9,
	.param .u64 .ptr .align 1 _Z18evacuate_for_smallP12Evacuate_objPiiiiS1_S1_S1_S1_S1_S1_S1_S1_PxS1_PbS1_i_param_10,
	.param .u64 .ptr .align 1 _Z18evacuate_for_smallP12Evacuate_objPiiiiS1_S1_S1_S1_S1_S1_S1_S1_PxS1_PbS1_i_param_11,
	.param .u64 .ptr .align 1 _Z18evacuate_for_smallP12Evacuate_objPiiiiS1_S1_S1_S1_S1_S1_S1_S1_PxS1_PbS1_i_param_12,
	.param .u64 .ptr .align 1 _Z18evacuate_for_smallP12Evacuate_objPiiiiS1_S1_S1_S1_S1_S1_S1_S1_PxS1_PbS1_i_param_13,
	.param .u64 .ptr .align 1 _Z18evacuate_for_smallP12Evacuate_objPiiiiS1_S1_S1_S1_S1_S1_S1_S1_PxS1_PbS1_i_param_14,
	.param .u64 .ptr .align 1 _Z18evacuate_for_smallP12Evacuate_objPiiiiS1_S1_S1_S1_S1_S1_S1_S1_PxS1_PbS1_i_param_15,
	.param .u64 .ptr .align 1 _Z18evacuate_for_smallP12Evacuate_objPiiiiS1_S1_S1_S1_S1_S1_S1_S1_PxS1_PbS1_i_param_16,
	.param .u32 _Z18evacuate_for_smallP12Evacuate_objPiiiiS1_S1_S1_S1_S1_S1_S1_S1_PxS1_PbS1_i_param_17
)
{
	.local .align 16 .b8 	__local_depot0[5008];
	.reg .b64 	%SP;
	.reg .b64 	%SPL;
	.reg .pred 	%p<129>;
	.reg .b16 	%rs<21>;
	.reg .b32 	%r<312>;
	.reg .b64 	%rd<327>;

	mov.u64 	%SPL, __local_depot0;
	ld.param.u64 	%rd87, [_Z18evacuate_for_smallP12Evacuate_objPiiiiS1_S1_S1_S1_S1_S1_S1_S1_PxS1_PbS1_i_param_0];
	ld.param.u32 	%r143, [_Z18evacuate_for_smallP12Evacuate_objPiiiiS1_S1_S1_S1_S1_S1_S1_S1_PxS1_PbS1_i_param_2];
	ld.param.u32 	%r144, [_Z18evacuate_for_smallP12Evacuate_objPiiiiS1_S1_S1_S1_S1_S1_S1_S1_PxS1_PbS1_i_param_3];
	ld.param.u32 	%r146, [_Z18evacuate_for_smallP12Evacuate_objPiiiiS1_S1_S1_S1_S1_S1_S1_S1_PxS1_PbS1_i_param_4];
	ld.param.u64 	%rd94, [_Z18evacuate_for_smallP12Evacuate_objPiiiiS1_S1_S1_S1_S1_S1_S1_S1_PxS1_PbS1_i_param_5];
	ld.param.u64 	%rd95, [_Z18evacuate_for_smallP12Evacuate_objPiiiiS1_S1_S1_S1_S1_S1_S1_S1_PxS1_PbS1_i_param_6];
	ld.param.u64 	%rd96, [_Z18evacuate_for_smallP12Evacuate_objPiiiiS1_S1_S1_S1_S1_S1_S1_S1_PxS1_PbS1_i_param_7];
	ld.param.u64 	%rd97, [_Z18evacuate_for_smallP12Evacuate_objPiiiiS1_S1_S1_S1_S1_S1_S1_S1_PxS1_PbS1_i_param_8];
	ld.param.u64 	%rd88, [_Z18evacuate_for_smallP12Evacuate_objPiiiiS1_S1_S1_S1_S1_S1_S1_S1_PxS1_PbS1_i_param_9];
	ld.param.u64 	%rd89, [_Z18evacuate_for_smallP12Evacuate_objPiiiiS1_S1_S1_S1_S1_S1_S1_S1_PxS1_PbS1_i_param_10];
	ld.param.u64 	%rd98, [_Z18evacuate_for_smallP12Evacuate_objPiiiiS1_S1_S1_S1_S1_S1_S1_S1_PxS1_PbS1_i_param_11];
	ld.param.u64 	%rd99, [_Z18evacuate_for_smallP12Evacuate_objPiiiiS1_S1_S1_S1_S1_S1_S1_S1_PxS1_PbS1_i_param_12];
	ld.param.u64 	%rd90, [_Z18evacuate_for_smallP12Evacuate_objPiiiiS1_S1_S1_S1_S1_S1_S1_S1_PxS1_PbS1_i_param_13];
	ld.param.u64 	%rd91, [_Z18evacuate_for_smallP12Evacuate_objPiiiiS1_S1_S1_S1_S1_S1_S1_S1_PxS1_PbS1_i_param_14];
	ld.param.u64 	%rd92, [_Z18evacuate_for_smallP12Evacuate_objPiiiiS1_S1_S1_S1_S1_S1_S1_S1_PxS1_PbS1_i_param_15];
	ld.param.u64 	%rd93, [_Z18evacuate_for_smallP12Evacuate_objPiiiiS1_S1_S1_S1_S1_S1_S1_S1_PxS1_PbS1_i_param_16];
	ld.param.u32 	%r145, [_Z18evacuate_for_smallP12Evacuate_objPiiiiS1_S1_S1_S1_S1_S1_S1_S1_PxS1_PbS1_i_param_17];
	cvta.to.global.u64 	%rd1, %rd98;
	cvta.to.global.u64 	%rd2, %rd99;
	cvta.to.global.u64 	%rd3, %rd95;
	cvta.to.global.u64 	%rd4, %rd94;
	cvta.to.global.u64 	%rd5, %rd97;
	cvta.to.global.u64 	%rd6, %rd96;
	add.u64 	%rd7, %SPL, 0;
	add.u64 	%rd8, %SPL, 1008;
	mov.u32 	%r147, %ctaid.x;
	mov.u32 	%r148, %ntid.x;
	mov.u32 	%r149, %tid.x;
	mad.lo.s32 	%r1, %r147, %r148, %r149;
	setp.ge.s32 	%p9, %r1, %r146;
	@%p9 bra 	$L__BB0_125;
	cvta.to.global.u64 	%rd102, %rd87;
	cvta.to.global.u64 	%rd103, %rd93;
	cvta.to.global.u64 	%rd104, %rd88;
	cvta.to.global.u64 	%rd105, %rd89;
	mul.wide.s32 	%rd106, %r1, 64008;
	add.s64 	%rd9, %rd102, %rd106;
	mov.b32 	%r150, 0;
	st.global.v2.u32 	[%rd9], {%r150, %r150};
	mul.lo.s32 	%r2, %r143, %r1;
	mul.wide.s32 	%rd107, %r1, 4;
	add.s64 	%rd108, %rd103, %rd107;
	ld.global.u32 	%r3, [%rd108];
	add.s64 	%rd109, %rd104, %rd107;
	ld.global.s32 	%rd323, [%rd109];
	setp.gt.s64 	%p127, %rd323, 0;
	add.s64 	%rd110, %rd105, %rd107;
	ld.global.s32 	%rd321, [%rd110];
	setp.gt.s64 	%p128, %rd321, 0;
	mov.b32 	%r151, 1;
	st.global.u32 	[%rd9], %r151;
	st.global.u32 	[%rd9+8], %r3;
	st.local.v2.b32 	[%rd7], {%r150, %r150};
	st.local.v2.b32 	[%rd7+8], {%r150, %r150};
	st.local.v2.b32 	[%rd7+16], {%r150, %r150};
	st.local.v2.b32 	[%rd7+24], {%r150, %r150};
	st.local.v2.b32 	[%rd7+32], {%r150, %r150};
	st.local.v2.b32 	[%rd7+40], {%r150, %r150};
	st.local.v2.b32 	[%rd7+48], {%r150, %r150};
	st.local.v2.b32 	[%rd7+56], {%r150, %r150};
	st.local.v2.b32 	[%rd7+64], {%r150, %r150};
	st.local.v2.b32 	[%rd7+72], {%r150, %r150};
	st.local.v2.b32 	[%rd7+80], {%r150, %r150};
	st.local.v2.b32 	[%rd7+88], {%r150, %r150};
	st.local.v2.b32 	[%rd7+96], {%r150, %r150};
	st.local.v2.b32 	[%rd7+104], {%r150, %r150};
	st.local.v2.b32 	[%rd7+112], {%r150, %r150};
	st.local.v2.b32 	[%rd7+120], {%r150, %r150};
	st.local.v2.b32 	[%rd7+128], {%r150, %r150};
	st.local.v2.b32 	[%rd7+136], {%r150, %r150};
	st.local.v2.b32 	[%rd7+144], {%r150, %r150};
	st.local.v2.b32 	[%rd7+152], {%r150, %r150};
	st.local.v2.b32 	[%rd7+160], {%r150, %r150};
	st.local.v2.b32 	[%rd7+168], {%r150, %r150};
	st.local.v2.b32 	[%rd7+176], {%r150, %r150};
	st.local.v2.b32 	[%rd7+184], {%r150, %r150};
	st.local.v2.b32 	[%rd7+192], {%r150, %r150};
	st.local.v2.b32 	[%rd7+200], {%r150, %r150};
	st.local.v2.b32 	[%rd7+208], {%r150, %r150};
	st.local.v2.b32 	[%rd7+216], {%r150, %r150};
	st.local.v2.b32 	[%rd7+224], {%r150, %r150};
	st.local.v2.b32 	[%rd7+232], {%r150, %r150};
	st.local.v2.b32 	[%rd7+240], {%r150, %r150};
	st.local.v2.b32 	[%rd7+248], {%r150, %r150};
	st.local.v2.b32 	[%rd7+256], {%r150, %r150};
	st.local.v2.b32 	[%rd7+264], {%r150, %r150};
	st.local.v2.b32 	[%rd7+272], {%r150, %r150};
	st.local.v2.b32 	[%rd7+280], {%r150, %r150};
	st.local.v2.b32 	[%rd7+288], {%r150, %r150};
	st.local.v2.b32 	[%rd7+296], {%r150, %r150};
	st.local.v2.b32 	[%rd7+304], {%r150, %r150};
	st.local.v2.b32 	[%rd7+312], {%r150, %r150};
	st.local.v2.b32 	[%rd7+320], {%r150, %r150};
	st.local.v2.b32 	[%rd7+328], {%r150, %r150};
	st.local.v2.b32 	[%rd7+336], {%r150, %r150};
	st.local.v2.b32 	[%rd7+344], {%r150, %r150};
	st.local.v2.b32 	[%rd7+352], {%r150, %r150};
	st.local.v2.b32 	[%rd7+360], {%r150, %r150};
	st.local.v2.b32 	[%rd7+368], {%r150, %r150};
	st.local.v2.b32 	[%rd7+376], {%r150, %r150};
	st.local.v2.b32 	[%rd7+384], {%r150, %r150};
	st.local.v2.b32 	[%rd7+392], {%r150, %r150};
	st.local.v2.b32 	[%rd7+400], {%r150, %r150};
	st.local.v2.b32 	[%rd7+408], {%r150, %r150};
	st.local.v2.b32 	[%rd7+416], {%r150, %r150};
	st.local.v2.b32 	[%rd7+424], {%r150, %r150};
	st.local.v2.b32 	[%rd7+432], {%r150, %r150};
	st.local.v2.b32 	[%rd7+440], {%r150, %r150};
	st.local.v2.b32 	[%rd7+448], {%r150, %r150};
	st.local.v2.b32 	[%rd7+456], {%r150, %r150};
	st.local.v2.b32 	[%rd7+464], {%r150, %r150};
	st.local.v2.b32 	[%rd7+472], {%r150, %r150};
	st.local.v2.b32 	[%rd7+480], {%r150, %r150};
	st.local.v2.b32 	[%rd7+488], {%r150, %r150};
	st.local.v2.b32 	[%rd7+496], {%r150, %r150};
	st.local.v2.b32 	[%rd7+504], {%r150, %r150};
	st.local.v2.b32 	[%rd7+512], {%r150, %r150};
	st.local.v2.b32 	[%rd7+520], {%r150, %r150};
	st.local.v2.b32 	[%rd7+528], {%r150, %r150};
	st.local.v2.b32 	[%rd7+536], {%r150, %r150};
	st.local.v2.b32 	[%rd7+544], {%r150, %r150};
	st.local.v2.b32 	[%rd7+552], {%r150, %r150};
	st.local.v2.b32 	[%rd7+560], {%r150, %r150};
	st.local.v2.b32 	[%rd7+568], {%r150, %r150};
	st.local.v2.b32 	[%rd7+576], {%r150, %r150};
	st.local.v2.b32 	[%rd7+584], {%r150, %r150};
	st.local.v2.b32 	[%rd7+592], {%r150, %r150};
	st.local.v2.b32 	[%rd7+600], {%r150, %r150};
	st.local.v2.b32 	[%rd7+608], {%r150, %r150};
	st.local.v2.b32 	[%rd7+616], {%r150, %r150};
	st.local.v2.b32 	[%rd7+624], {%r150, %r150};
	st.local.v2.b32 	[%rd7+632], {%r150, %r150};
	st.local.v2.b32 	[%rd7+640], {%r150, %r150};
	st.local.v2.b32 	[%rd7+648], {%r150, %r150};
	st.local.v2.b32 	[%rd7+656], {%r150, %r150};
	st.local.v2.b32 	[%rd7+664], {%r150, %r150};
	st.local.v2.b32 	[%rd7+672], {%r150, %r150};
	st.local.v2.b32 	[%rd7+680], {%r150, %r150};
	st.local.v2.b32 	[%rd7+688], {%r150, %r150};
	st.local.v2.b32 	[%rd7+696], {%r150, %r150};
	st.local.v2.b32 	[%rd7+704], {%r150, %r150};
	st.local.v2.b32 	[%rd7+712], {%r150, %r150};
	st.local.v2.b32 	[%rd7+720], {%r150, %r150};
	st.local.v2.b32 	[%rd7+728], {%r150, %r150};
	st.local.v2.b32 	[%rd7+736], {%r150, %r150};
	st.local.v2.b32 	[%rd7+744], {%r150, %r150};
	st.local.v2.b32 	[%rd7+752], {%r150, %r150};
	st.local.v2.b32 	[%rd7+760], {%r150, %r150};
	st.local.v2.b32 	[%rd7+768], {%r150, %r150};
	st.local.v2.b32 	[%rd7+776], {%r150, %r150};
	st.local.v2.b32 	[%rd7+784], {%r150, %r150};
	st.local.v2.b32 	[%rd7+792], {%r150, %r150};
	st.local.v2.b32 	[%rd7+800], {%r150, %r150};
	st.local.v2.b32 	[%rd7+808], {%r150, %r150};
	st.local.v2.b32 	[%rd7+816], {%r150, %r150};
	st.local.v2.b32 	[%rd7+824], {%r150, %r150};
	st.local.v2.b32 	[%rd7+832], {%r150, %r150};
	st.local.v2.b32 	[%rd7+840], {%r150, %r150};
	st.local.v2.b32 	[%rd7+848], {%r150, %r150};
	st.local.v2.b32 	[%rd7+856], {%r150, %r150};
	st.local.v2.b32 	[%rd7+864], {%r150, %r150};
	st.local.v2.b32 	[%rd7+872], {%r150, %r150};
	st.local.v2.b32 	[%rd7+880], {%r150, %r150};
	st.local.v2.b32 	[%rd7+888], {%r150, %r150};
	st.local.v2.b32 	[%rd7+896], {%r150, %r150};
	st.local.v2.b32 	[%rd7+904], {%r150, %r150};
	st.local.v2.b32 	[%rd7+912], {%r150, %r150};
	st.local.v2.b32 	[%rd7+920], {%r150, %r150};
	st.local.v2.b32 	[%rd7+928], {%r150, %r150};
	st.local.v2.b32 	[%rd7+936], {%r150, %r150};
	st.local.v2.b32 	[%rd7+944], {%r150, %r150};
	st.local.v2.b32 	[%rd7+952], {%r150, %r150};
	st.local.v2.b32 	[%rd7+960], {%r150, %r150};
	st.local.v2.b32 	[%rd7+968], {%r150, %r150};
	st.local.v2.b32 	[%rd7+976], {%r150, %r150};
	st.local.v2.b32 	[%rd7+984], {%r150, %r150};
	st.local.v2.b32 	[%rd7+992], {%r150, %r150};
	or.pred  	%p11, %p127, %p128;
	not.pred 	%p12, %p11;
	setp.lt.s32 	%p13, %r144, 1;
	or.pred  	%p14, %p12, %p13;
	mov.u32 	%r305, %r3;
	@%p14 bra 	$L__BB0_112;
	cvta.to.global.u64 	%rd111, %rd90;
	cvta.to.global.u64 	%rd112, %rd92;
	cvta.to.global.u64 	%rd113, %rd91;
	cvt.s64.s32 	%rd114, %r2;
	mul.wide.s32 	%rd115, %r2, 8;
	add.s64 	%rd12, %rd111, %rd115;
	mul.wide.s32 	%rd116, %r2, 4;
	add.s64 	%rd13, %rd113, %rd116;
	add.s64 	%rd14, %rd112, %rd114;
	and.b32  	%r4, %r143, 7;
	and.b32  	%r5, %r143, 3;
	and.b32  	%r6, %r143, 2147483644;
	and.b32  	%r7, %r144, 3;
	and.b32  	%r8, %r144, 2147483644;
	and.b32  	%r153, %r143, 2147483640;
	neg.s32 	%r9, %r153;
	add.s64 	%rd15, %rd12, 32;
	add.s64 	%rd16, %rd13, 16;
	add.s64 	%rd17, %rd14, 3;
	mov.b32 	%r249, 0;
	mov.u32 	%r274, %r3;
$L__BB0_3:
	mov.u32 	%r305, %r274;
	setp.lt.s32 	%p15, %r143, 1;
	@%p15 bra 	$L__BB0_44;
	setp.lt.u32 	%p16, %r143, 8;
	mov.b32 	%r253, 0;
	@%p16 bra 	$L__BB0_7;
	mov.u64 	%rd300, %rd17;
	mov.u64 	%rd301, %rd16;
	mov.u64 	%rd302, %rd15;
	mov.u32 	%r251, %r9;
$L__BB0_6:
	.pragma "nounroll";
	and.b32  	%r253, %r143, 2147483640;
	mov.b64 	%rd120, 4000000000000000000;
	st.global.u64 	[%rd302+-32], %rd120;
	mov.b32 	%r155, -1;
	st.global.u32 	[%rd301+-16], %r155;
	mov.b16 	%rs1, 0;
	st.global.u8 	[%rd300+-3], %rs1;
	st.global.u64 	[%rd302+-24], %rd120;
	st.global.u32 	[%rd301+-12], %r155;
	st.global.u8 	[%rd300+-2], %rs1;
	st.global.u64 	[%rd302+-16], %rd120;
	st.global.u32 	[%rd301+-8], %r155;
	st.global.u8 	[%rd300+-1], %rs1;
	st.global.u64 	[%rd302+-8], %rd120;
	st.global.u32 	[%rd301+-4], %r155;
	st.global.u8 	[%rd300], %rs1;
	st.global.u64 	[%rd302], %rd120;
	st.global.u32 	[%rd301], %r155;
	st.global.u8 	[%rd300+1], %rs1;
	st.global.u64 	[%rd302+8], %rd120;
	st.global.u32 	[%rd301+4], %r155;
	st.global.u8 	[%rd300+2], %rs1;
	st.global.u64 	[%rd302+16], %rd120;
	st.global.u32 	[%rd301+8], %r155;
	st.global.u8 	[%rd300+3], %rs1;
	st.global.u64 	[%rd302+24], %rd120;
	st.global.u32 	[%rd301+12], %r155;
	st.global.u8 	[%rd300+4], %rs1;
	add.s32 	%r251, %r251, 8;
	add.s64 	%rd302, %rd302, 64;
	add.s64 	%rd301, %rd301, 32;
	add.s64 	%rd300, %rd300, 8;
	setp.ne.s32 	%p17, %r251, 0;
	@%p17 bra 	$L__BB0_6;
$L__BB0_7:
	setp.eq.s32 	%p18, %r4, 0;
	@%p18 bra 	$L__BB0_15;
	add.s32 	%r156, %r4, -1;
	setp.lt.u32 	%p19, %r156, 3;
	@%p19 bra 	$L__BB0_10;
	cvt.u64.u32 	%rd121, %r253;
	mul.wide.u32 	%rd122, %r253, 8;
	add.s64 	%rd123, %rd12, %rd122;
	mov.b64 	%rd124, 4000000000000000000;
	st.global.u64 	[%rd123], %rd124;
	mul.wide.u32 	%rd125, %r253, 4;
	add.s64 	%rd126, %rd13, %rd125;
	mov.b32 	%r157, -1;
	st.global.u32 	[%rd126], %r157;
	add.s64 	%rd127, %rd14, %rd121;
	mov.b16 	%rs2, 0;
	st.global.u8 	[%rd127], %rs2;
	st.global.u64 	[%rd123+8], %rd124;
	st.global.u32 	[%rd126+4], %r157;
	st.global.u8 	[%rd127+1], %rs2;
	st.global.u64 	[%rd123+16], %rd124;
	st.global.u32 	[%rd126+8], %r157;
	st.global.u8 	[%rd127+2], %rs2;
	st.global.u64 	[%rd123+24], %rd124;
	st.global.u32 	[%rd126+12], %r157;
	st.global.u8 	[%rd127+3], %rs2;
	add.s32 	%r253, %r253, 4;
$L__BB0_10:
	setp.eq.s32 	%p20, %r5, 0;
	@%p20 bra 	$L__BB0_15;
	setp.eq.s32 	%p21, %r5, 1;
	@%p21 bra 	$L__BB0_13;
	cvt.u64.u32 	%rd128, %r253;
	mul.wide.u32 	%rd129, %r253, 8;
	add.s64 	%rd130, %rd12, %rd129;
	mov.b64 	%rd131, 4000000000000000000;
	st.global.u64 	[%rd130], %rd131;
	mul.wide.u32 	%rd132, %r253, 4;
	add.s64 	%rd133, %rd13, %rd132;
	mov.b32 	%r158, -1;
	st.global.u32 	[%rd133], %r158;
	add.s64 	%rd134, %rd14, %rd128;
	mov.b16 	%rs3, 0;
	st.global.u8 	[%rd134], %rs3;
	st.global.u64 	[%rd130+8], %rd131;
	st.global.u32 	[%rd133+4], %r158;
	st.global.u8 	[%rd134+1], %rs3;
	add.s32 	%r253, %r253, 2;
$L__BB0_13:
	and.b32  	%r159, %r143, 1;
	setp.eq.b32 	%p22, %r159, 1;
	not.pred 	%p23, %p22;
	@%p23 bra 	$L__BB0_15;
	cvt.u64.u32 	%rd135, %r253;
	mul.wide.u32 	%rd136, %r253, 8;
	add.s64 	%rd137, %rd12, %rd136;
	mov.b64 	%rd138, 4000000000000000000;
	st.global.u64 	[%rd137], %rd138;
	mul.wide.u32 	%rd139, %r253, 4;
	add.s64 	%rd140, %rd13, %rd139;
	mov.b32 	%r160, -1;
	st.global.u32 	[%rd140], %r160;
	add.s64 	%rd141, %rd14, %rd135;
	mov.b16 	%rs4, 0;
	st.global.u8 	[%rd141], %rs4;
$L__BB0_15:
	mul.wide.s32 	%rd142, %r305, 8;
	add.s64 	%rd143, %rd12, %rd142;
	mov.b64 	%rd144, 0;
	st.global.u64 	[%rd143], %rd144;
	mov.b32 	%r255, 0;
$L__BB0_16:
	setp.lt.u32 	%p24, %r143, 4;
	mov.b32 	%r258, -1;
	mov.b64 	%rd304, 4000000000000000000;
	mov.b32 	%r263, 0;
	@%p24 bra 	$L__BB0_27;
	mov.b32 	%r258, -1;
	mov.b64 	%rd304, 4000000000000000000;
	mov.b32 	%r256, 0;
$L__BB0_18:
	cvt.u64.u32 	%rd147, %r256;
	add.s64 	%rd27, %rd14, %rd147;
	ld.global.u8 	%rs5, [%rd27];
	setp.ne.s16 	%p25, %rs5, 0;
	mul.wide.u32 	%rd148, %r256, 8;
	add.s64 	%rd28, %rd12, %rd148;
	@%p25 bra 	$L__BB0_20;
	ld.global.u64 	%rd149, [%rd28];
	setp.gt.s64 	%p26, %rd304, %rd149;
	selp.b32 	%r258, %r256, %r258, %p26;
	min.s64 	%rd304, %rd304, %rd149;
$L__BB0_20:
	ld.global.u8 	%rs6, [%rd27+1];
	setp.ne.s16 	%p27, %rs6, 0;
	@%p27 bra 	$L__BB0_22;
	add.s32 	%r167, %r256, 1;
	ld.global.u64 	%rd150, [%rd28+8];
	setp.gt.s64 	%p28, %rd304, %rd150;
	selp.b32 	%r258, %r167, %r258, %p28;
	min.s64 	%rd304, %rd304, %rd150;
$L__BB0_22:
	ld.global.u8 	%rs7, [%rd27+2];
	setp.ne.s16 	%p29, %rs7, 0;
	@%p29 bra 	$L__BB0_24;
	add.s32 	%r168, %r256, 2;
	ld.global.u64 	%rd151, [%rd28+16];
	setp.gt.s64 	%p30, %rd304, %rd151;
	selp.b32 	%r258, %r168, %r258, %p30;
	min.s64 	%rd304, %rd304, %rd151;
$L__BB0_24:
	ld.global.u8 	%rs8, [%rd27+3];
	setp.ne.s16 	%p31, %rs8, 0;
	@%p31 bra 	$L__BB0_26;
	add.s32 	%r169, %r256, 3;
	ld.global.u64 	%rd152, [%rd28+24];
	setp.gt.s64 	%p32, %rd304, %rd152;
	selp.b32 	%r258, %r169, %r258, %p32;
	min.s64 	%rd304, %rd304, %rd152;
$L__BB0_26:
	add.s32 	%r256, %r256, 4;
	setp.ne.s32 	%p33, %r256, %r6;
	mov.u32 	%r263, %r6;
	@%p33 bra 	$L__BB0_18;
$L__BB0_27:
	setp.eq.s32 	%p34, %r5, 0;
	@%p34 bra 	$L__BB0_36;
	cvt.u64.u32 	%rd153, %r263;
	add.s64 	%rd38, %rd14, %rd153;
	ld.global.u8 	%rs9, [%rd38];
	setp.ne.s16 	%p35, %rs9, 0;
	mul.wide.u32 	%rd154, %r263, 8;
	add.s64 	%rd39, %rd12, %rd154;
	@%p35 bra 	$L__BB0_30;
	ld.global.u64 	%rd155, [%rd39];
	setp.gt.s64 	%p36, %rd304, %rd155;
	selp.b32 	%r258, %r263, %r258, %p36;
	min.s64 	%rd304, %rd304, %rd155;
$L__BB0_30:
	setp.eq.s32 	%p37, %r5, 1;
	@%p37 bra 	$L__BB0_36;
	ld.global.u8 	%rs10, [%rd38+1];
	setp.ne.s16 	%p38, %rs10, 0;
	@%p38 bra 	$L__BB0_33;
	ld.global.u64 	%rd156, [%rd39+8];
	setp.gt.s64 	%p39, %rd304, %rd156;
	add.s32 	%r170, %r263, 1;
	selp.b32 	%r258, %r170, %r258, %p39;
	min.s64 	%rd304, %rd304, %rd156;
$L__BB0_33:
	setp.eq.s32 	%p40, %r5, 2;
	@%p40 bra 	$L__BB0_36;
	ld.global.u8 	%rs11, [%rd38+2];
	setp.ne.s16 	%p41, %rs11, 0;
	@%p41 bra 	$L__BB0_36;
	ld.global.u64 	%rd157, [%rd39+16];
	setp.gt.s64 	%p42, %rd304, %rd157;
	add.s32 	%r171, %r263, 2;
	selp.b32 	%r258, %r171, %r258, %p42;
$L__BB0_36:
	setp.eq.s32 	%p43, %r258, -1;
	@%p43 bra 	$L__BB0_45;
	mul.wide.s32 	%rd158, %r258, 8;
	add.s64 	%rd44, %rd12, %rd158;
	ld.global.u64 	%rd159, [%rd44];
	setp.eq.s64 	%p44, %rd159, 4000000000000000000;
	@%p44 bra 	$L__BB0_45;
	cvt.s64.s32 	%rd160, %r258;
	add.s64 	%rd161, %rd14, %rd160;
	mov.b16 	%rs12, 1;
	st.global.u8 	[%rd161], %rs12;
	mul.wide.s32 	%rd162, %r258, 4;
	add.s64 	%rd163, %rd6, %rd162;
	ld.global.u32 	%r268, [%rd163];
	add.s64 	%rd164, %rd5, %rd162;
	ld.global.u32 	%r42, [%rd164];
	setp.lt.s32 	%p45, %r42, 1;
	@%p45 bra 	$L__BB0_43;
	add.s32 	%r43, %r42, %r268;
$L__BB0_40:
	mul.wide.s32 	%rd165, %r268, 4;
	add.s64 	%rd166, %rd4, %rd165;
	ld.global.u32 	%r45, [%rd166];
	add.s64 	%rd167, %rd3, %rd165;
	ld.global.u32 	%r46, [%rd167];
	mul.wide.s32 	%rd168, %r45, 8;
	add.s64 	%rd45, %rd12, %rd168;
	ld.global.u64 	%rd169, [%rd45];
	ld.global.u64 	%rd46, [%rd44];
	cvt.s64.s32 	%rd170, %r46;
	add.s64 	%rd171, %rd46, %rd170;
	setp.le.s64 	%p46, %rd169, %rd171;
	@%p46 bra 	$L__BB0_42;
	cvt.u32.u64 	%r172, %rd46;
	add.s32 	%r173, %r46, %r172;
	cvt.s64.s32 	%rd172, %r173;
	st.global.u64 	[%rd45], %rd172;
	mul.wide.s32 	%rd173, %r45, 4;
	add.s64 	%rd174, %rd13, %rd173;
	st.global.u32 	[%rd174], %r258;
$L__BB0_42:
	add.s32 	%r268, %r268, 1;
	setp.lt.s32 	%p47, %r268, %r43;
	@%p47 bra 	$L__BB0_40;
$L__BB0_43:
	add.s32 	%r255, %r255, 1;
	setp.eq.s32 	%p48, %r255, %r143;
	@%p48 bra 	$L__BB0_45;
	bra.uni 	$L__BB0_16;
$L__BB0_44:
	mul.wide.s32 	%rd117, %r305, 8;
	add.s64 	%rd118, %rd12, %rd117;
	mov.b64 	%rd119, 0;
	st.global.u64 	[%rd118], %rd119;
$L__BB0_45:
	setp.lt.u32 	%p49, %r144, 4;
	mov.b64 	%rd313, 4000000000000000000;
	mov.b32 	%r275, -1;
	mov.b32 	%r282, 0;
	mov.u32 	%r274, %r275;
	@%p49 bra 	$L__BB0_60;
	mov.b64 	%rd313, 4000000000000000000;
	mov.b32 	%r275, -1;
	mov.b32 	%r269, 0;
$L__BB0_47:
	cvt.u64.u32 	%rd177, %r269;
	add.s64 	%rd48, %rd7, %rd177;
	ld.local.u8 	%rs13, [%rd48];
	setp.ne.s16 	%p50, %rs13, 0;
	mul.wide.u32 	%rd178, %r269, 4;
	add.s64 	%rd49, %rd1, %rd178;
	add.s64 	%rd50, %rd2, %rd178;
	@%p50 bra 	$L__BB0_50;
	ld.global.u32 	%r52, [%rd49];
	atom.global.or.b32 	%r179, [%rd50], 0;
	setp.lt.s32 	%p51, %r179, 1;
	@%p51 bra 	$L__BB0_50;
	mul.wide.s32 	%rd179, %r52, 8;
	add.s64 	%rd180, %rd12, %rd179;
	ld.global.u64 	%rd181, [%rd180];
	setp.lt.s64 	%p52, %rd181, %rd313;
	min.s64 	%rd313, %rd181, %rd313;
	selp.b32 	%r274, %r52, %r274, %p52;
	selp.b32 	%r275, %r269, %r275, %p52;
$L__BB0_50:
	ld.local.u8 	%rs14, [%rd48+1];
	setp.ne.s16 	%p53, %rs14, 0;
	@%p53 bra 	$L__BB0_53;
	ld.global.u32 	%r57, [%rd49+4];
	atom.global.or.b32 	%r180, [%rd50+4], 0;
	setp.lt.s32 	%p54, %r180, 1;
	@%p54 bra 	$L__BB0_53;
	mul.wide.s32 	%rd182, %r57, 8;
	add.s64 	%rd183, %rd12, %rd182;
	ld.global.u64 	%rd184, [%rd183];
	setp.lt.s64 	%p55, %rd184, %rd313;
	min.s64 	%rd313, %rd184, %rd313;
	selp.b32 	%r274, %r57, %r274, %p55;
	add.s32 	%r181, %r269, 1;
	selp.b32 	%r275, %r181, %r275, %p55;
$L__BB0_53:
	ld.local.u8 	%rs15, [%rd48+2];
	setp.ne.s16 	%p56, %rs15, 0;
	@%p56 bra 	$L__BB0_56;
	ld.global.u32 	%r62, [%rd49+8];
	atom.global.or.b32 	%r182, [%rd50+8], 0;
	setp.lt.s32 	%p57, %r182, 1;
	@%p57 bra 	$L__BB0_56;
	mul.wide.s32 	%rd185, %r62, 8;
	add.s64 	%rd186, %rd12, %rd185;
	ld.global.u64 	%rd187, [%rd186];
	setp.lt.s64 	%p58, %rd187, %rd313;
	min.s64 	%rd313, %rd187, %rd313;
	selp.b32 	%r274, %r62, %r274, %p58;
	add.s32 	%r183, %r269, 2;
	selp.b32 	%r275, %r183, %r275, %p58;
$L__BB0_56:
	ld.local.u8 	%rs16, [%rd48+3];
	setp.ne.s16 	%p59, %rs16, 0;
	@%p59 bra 	$L__BB0_59;
	ld.global.u32 	%r67, [%rd49+12];
	atom.global.or.b32 	%r184, [%rd50+12], 0;
	setp.lt.s32 	%p60, %r184, 1;
	@%p60 bra 	$L__BB0_59;
	mul.wide.s32 	%rd188, %r67, 8;
	add.s64 	%rd189, %rd12, %rd188;
	ld.global.u64 	%rd190, [%rd189];
	setp.lt.s64 	%p61, %rd190, %rd313;
	min.s64 	%rd313, %rd190, %rd313;
	selp.b32 	%r274, %r67, %r274, %p61;
	add.s32 	%r185, %r269, 3;
	selp.b32 	%r275, %r185, %r275, %p61;
$L__BB0_59:
	add.s32 	%r269, %r269, 4;
	setp.ne.s32 	%p62, %r269, %r8;
	mov.u32 	%r282, %r8;
	@%p62 bra 	$L__BB0_47;
$L__BB0_60:
	setp.eq.s32 	%p63, %r7, 0;
	@%p63 bra 	$L__BB0_72;
	cvt.u64.u32 	%rd191, %r282;
	add.s64 	%rd60, %rd7, %rd191;
	ld.local.u8 	%rs17, [%rd60];
	setp.ne.s16 	%p64, %rs17, 0;
	mul.wide.u32 	%rd192, %r282, 4;
	add.s64 	%rd61, %rd1, %rd192;
	add.s64 	%rd62, %rd2, %rd192;
	@%p64 bra 	$L__BB0_64;
	ld.global.u32 	%r78, [%rd61];
	atom.global.or.b32 	%r186, [%rd62], 0;
	setp.lt.s32 	%p65, %r186, 1;
	@%p65 bra 	$L__BB0_64;
	mul.wide.s32 	%rd193, %r78, 8;
	add.s64 	%rd194, %rd12, %rd193;
	ld.global.u64 	%rd195, [%rd194];
	setp.lt.s64 	%p66, %rd195, %rd313;
	min.s64 	%rd313, %rd195, %rd313;
	selp.b32 	%r274, %r78, %r274, %p66;
	selp.b32 	%r275, %r282, %r275, %p66;
$L__BB0_64:
	setp.eq.s32 	%p67, %r7, 1;
	@%p67 bra 	$L__BB0_72;
	ld.local.u8 	%rs18, [%rd60+1];
	setp.ne.s16 	%p68, %rs18, 0;
	@%p68 bra 	$L__BB0_68;
	ld.global.u32 	%r83, [%rd61+4];
	atom.global.or.b32 	%r187, [%rd62+4], 0;
	setp.lt.s32 	%p69, %r187, 1;
	@%p69 bra 	$L__BB0_68;
	mul.wide.s32 	%rd196, %r83, 8;
	add.s64 	%rd197, %rd12, %rd196;
	ld.global.u64 	%rd198, [%rd197];
	setp.lt.s64 	%p70, %rd198, %rd313;
	min.s64 	%rd313, %rd198, %rd313;
	selp.b32 	%r274, %r83, %r274, %p70;
	add.s32 	%r188, %r282, 1;
	selp.b32 	%r275, %r188, %r275, %p70;
$L__BB0_68:
	setp.eq.s32 	%p71, %r7, 2;
	@%p71 bra 	$L__BB0_72;
	ld.local.u8 	%rs19, [%rd60+2];
	setp.ne.s16 	%p72, %rs19, 0;
	@%p72 bra 	$L__BB0_72;
	ld.global.u32 	%r88, [%rd61+8];
	atom.global.or.b32 	%r189, [%rd62+8], 0;
	setp.lt.s32 	%p73, %r189, 1;
	@%p73 bra 	$L__BB0_72;
	mul.wide.s32 	%rd199, %r88, 8;
	add.s64 	%rd200, %rd12, %rd199;
	ld.global.u64 	%rd201, [%rd200];
	setp.lt.s64 	%p74, %rd201, %rd313;
	selp.b32 	%r274, %r88, %r274, %p74;
	add.s32 	%r190, %r282, 2;
	selp.b32 	%r275, %r190, %r275, %p74;
$L__BB0_72:
	setp.lt.s32 	%p75, %r275, 0;
	@%p75 bra 	$L__BB0_112;
	cvt.u64.u32 	%rd202, %r275;
	add.s64 	%rd203, %rd7, %rd202;
	mov.b16 	%rs20, 1;
	st.local.u8 	[%rd203], %rs20;
	add.s32 	%r249, %r249, 1;
	setp.eq.s32 	%p76, %r274, -1;
	setp.eq.s32 	%p77, %r274, %r305;
	mov.b32 	%r293, 0;
	or.pred  	%p78, %p76, %p77;
	mov.u32 	%r294, %r274;
	@%p78 bra 	$L__BB0_76;
	mov.b32 	%r292, 0;
	mov.u32 	%r294, %r274;
$L__BB0_75:
	add.s32 	%r293, %r292, 1;
	mul.wide.u32 	%rd204, %r292, 4;
	add.s64 	%rd205, %rd8, %rd204;
	st.local.u32 	[%rd205], %r294;
	mul.wide.s32 	%rd206, %r294, 4;
	add.s64 	%rd207, %rd13, %rd206;
	ld.global.u32 	%r294, [%rd207];
	setp.ne.s32 	%p79, %r294, -1;
	setp.ne.s32 	%p80, %r294, %r305;
	and.pred  	%p81, %p79, %p80;
	mov.u32 	%r292, %r293;
	@%p81 bra 	$L__BB0_75;
$L__BB0_76:
	setp.ne.s32 	%p82, %r294, %r305;
	@%p82 bra 	$L__BB0_112;
	mul.wide.u32 	%rd208, %r293, 4;
	add.s64 	%rd209, %rd8, %rd208;
	st.local.u32 	[%rd209], %r305;
	setp.lt.s32 	%p83, %r293, 1;
	@%p83 bra 	$L__BB0_80;
	mov.b32 	%r296, 0;
	mov.u32 	%r295, %r293;
$L__BB0_79:
	mul.wide.u32 	%rd210, %r296, 4;
	add.s64 	%rd211, %rd8, %rd210;
	ld.local.u32 	%r195, [%rd211];
	mul.wide.s32 	%rd212, %r295, 4;
	add.s64 	%rd213, %rd8, %rd212;
	ld.local.u32 	%r196, [%rd213];
	st.local.u32 	[%rd211], %r196;
	st.local.u32 	[%rd213], %r195;
	add.s32 	%r296, %r296, 1;
	add.s32 	%r295, %r295, -1;
	setp.lt.s32 	%p84, %r296, %r295;
	@%p84 bra 	$L__BB0_79;
$L__BB0_80:
	setp.eq.s32 	%p85, %r293, 0;
	@%p85 bra 	$L__BB0_88;
	and.b32  	%r100, %r293, 3;
	setp.lt.u32 	%p86, %r293, 4;
	mov.b32 	%r298, 1;
	@%p86 bra 	$L__BB0_84;
	and.b32  	%r101, %r293, -4;
	mov.b32 	%r297, 1;
$L__BB0_83:
	mul.wide.u32 	%rd214, %r297, 4;
	add.s64 	%rd215, %rd8, %rd214;
	ld.local.u32 	%r199, [%rd215];
	ld.global.u32 	%r200, [%rd9];
	add.s32 	%r201, %r200, 1;
	st.global.u32 	[%rd9], %r201;
	mul.wide.s32 	%rd216, %r200, 4;
	add.s64 	%rd217, %rd9, %rd216;
	st.global.u32 	[%rd217+8], %r199;
	ld.local.v2.u32 	{%r202, %r203}, [%rd215+4];
	ld.global.u32 	%r204, [%rd9];
	add.s32 	%r205, %r204, 1;
	st.global.u32 	[%rd9], %r205;
	mul.wide.s32 	%rd218, %r204, 4;
	add.s64 	%rd219, %rd9, %rd218;
	st.global.u32 	[%rd219+8], %r202;
	ld.global.u32 	%r206, [%rd9];
	add.s32 	%r207, %r206, 1;
	st.global.u32 	[%rd9], %r207;
	mul.wide.s32 	%rd220, %r206, 4;
	add.s64 	%rd221, %rd9, %rd220;
	st.global.u32 	[%rd221+8], %r203;
	ld.local.u32 	%r208, [%rd215+12];
	ld.global.u32 	%r209, [%rd9];
	add.s32 	%r210, %r209, 1;
	st.global.u32 	[%rd9], %r210;
	mul.wide.s32 	%rd222, %r209, 4;
	add.s64 	%rd223, %rd9, %rd222;
	st.global.u32 	[%rd223+8], %r208;
	add.s32 	%r298, %r297, 4;
	add.s32 	%r211, %r297, 3;
	setp.ne.s32 	%p87, %r211, %r101;
	mov.u32 	%r297, %r298;
	@%p87 bra 	$L__BB0_83;
$L__BB0_84:
	setp.eq.s32 	%p88, %r100, 0;
	@%p88 bra 	$L__BB0_88;
	mul.wide.u32 	%rd224, %r298, 4;
	add.s64 	%rd67, %rd8, %rd224;
	ld.local.u32 	%r212, [%rd67];
	ld.global.u32 	%r213, [%rd9];
	add.s32 	%r214, %r213, 1;
	st.global.u32 	[%rd9], %r214;
	mul.wide.s32 	%rd225, %r213, 4;
	add.s64 	%rd226, %rd9, %rd225;
	st.global.u32 	[%rd226+8], %r212;
	setp.eq.s32 	%p89, %r100, 1;
	@%p89 bra 	$L__BB0_88;
	ld.local.u32 	%r215, [%rd67+4];
	ld.global.u32 	%r216, [%rd9];
	add.s32 	%r217, %r216, 1;
	st.global.u32 	[%rd9], %r217;
	mul.wide.s32 	%rd227, %r216, 4;
	add.s64 	%rd228, %rd9, %rd227;
	st.global.u32 	[%rd228+8], %r215;
	setp.eq.s32 	%p90, %r100, 2;
	@%p90 bra 	$L__BB0_88;
	ld.local.u32 	%r218, [%rd67+8];
	ld.global.u32 	%r219, [%rd9];
	add.s32 	%r220, %r219, 1;
	st.global.u32 	[%rd9], %r220;
	mul.wide.s32 	%rd229, %r219, 4;
	add.s64 	%rd230, %rd9, %rd229;
	st.global.u32 	[%rd230+8], %r218;
$L__BB0_88:
	ld.global.u32 	%r109, [%rd9];
	setp.lt.s32 	%p91, %r109, 2;
	mov.u32 	%r304, %r3;
	@%p91 bra 	$L__BB0_97;
	ld.global.u32 	%r299, [%rd9+8];
	mov.b64 	%rd319, 0;
	mov.b32 	%r300, 1;
	mov.u32 	%r304, %r3;
$L__BB0_90:
	mov.u32 	%r111, %r299;
	mul.wide.u32 	%rd232, %r300, 4;
	add.s64 	%rd233, %rd9, %rd232;
	ld.global.u32 	%r299, [%rd233+8];
	mul.wide.s32 	%rd234, %r111, 4;
	add.s64 	%rd235, %rd6, %rd234;
	ld.global.u32 	%r115, [%rd235];
	add.s64 	%rd236, %rd5, %rd234;
	ld.global.u32 	%r116, [%rd236];
	setp.lt.s32 	%p92, %r116, 1;
	@%p92 bra 	$L__BB0_96;
	mov.b32 	%r302, 0;
	bra.uni 	$L__BB0_93;
$L__BB0_92:
	add.s32 	%r302, %r302, 1;
	setp.eq.s32 	%p94, %r302, %r116;
	@%p94 bra 	$L__BB0_96;
$L__BB0_93:
	cvt.u64.u32 	%rd237, %r302;
	cvt.s64.s32 	%rd238, %r115;
	add.s64 	%rd69, %rd237, %rd238;
	shl.b64 	%rd239, %rd69, 2;
	add.s64 	%rd240, %rd4, %rd239;
	ld.global.u32 	%r223, [%rd240];
	setp.ne.s32 	%p93, %r223, %r299;
	@%p93 bra 	$L__BB0_92;
	add.s64 	%rd242, %rd3, %rd239;
	ld.global.u32 	%r119, [%rd242];
	setp.eq.s32 	%p95, %r119, -1;
	@%p95 bra 	$L__BB0_96;
	cvt.s64.s32 	%rd243, %r119;
	add.s64 	%rd319, %rd319, %rd243;
	cvt.s64.s32 	%rd244, %r145;
	setp.gt.s64 	%p96, %rd319, %rd244;
	selp.b32 	%r304, %r304, %r299, %p96;
	setp.eq.s32 	%p97, %r299, %r274;
	@%p97 bra 	$L__BB0_97;
$L__BB0_96:
	add.s32 	%r300, %r300, 1;
	setp.ne.s32 	%p98, %r300, %r109;
	@%p98 bra 	$L__BB0_90;
$L__BB0_97:
	setp.eq.s32 	%p99, %r304, %r274;
	setp.lt.s64 	%p100, %rd321, 1;
	or.pred  	%p101, %p99, %p100;
	mul.wide.u32 	%rd245, %r275, 4;
	add.s64 	%rd72, %rd2, %rd245;
	@%p101 bra 	$L__BB0_99;
	ld.global.u32 	%r224, [%rd9+4];
	mul.wide.s32 	%rd247, %r224, 24;
	add.s64 	%rd248, %rd9, %rd247;
	cvt.s64.s32 	%rd249, %r304;
	st.global.u64 	[%rd248+40008], %rd249;
	mov.b64 	%rd246, 0;
	st.global.u64 	[%rd248+40016], %rd246;
	st.global.u64 	[%rd248+40024], %rd321;
	ld.global.u32 	%r225, [%rd9+4];
	add.s32 	%r226, %r225, 1;
	st.global.u32 	[%rd9+4], %r226;
	mov.u64 	%rd321, %rd246;
	bra.uni 	$L__BB0_106;
$L__BB0_99:
	setp.ne.s32 	%p102, %r304, %r274;
	not.pred 	%p103, %p128;
	or.pred  	%p104, %p102, %p103;
	@%p104 bra 	$L__BB0_106;
$L__BB0_100:
	atom.global.or.b32 	%r124, [%rd72], 0;
	cvt.s64.s32 	%rd250, %r124;
	min.s64 	%rd73, %rd321, %rd250;
	cvt.u32.u64 	%r125, %rd73;
	setp.eq.s32 	%p105, %r125, 0;
	@%p105 bra 	$L__BB0_102;
	sub.s32 	%r227, %r124, %r125;
	atom.relaxed.global.cas.b32 	%r228, [%rd72], %r124, %r227;
	setp.ne.s32 	%p106, %r228, %r124;
	@%p106 bra 	$L__BB0_100;
$L__BB0_102:
	cvt.s64.s32 	%rd251, %rd73;
	sub.s64 	%rd321, %rd321, %rd251;
	setp.lt.s32 	%p107, %r125, 1;
	@%p107 bra 	$L__BB0_104;
	cvt.s64.s32 	%rd252, %r274;
	ld.global.u32 	%r229, [%rd9+4];
	mul.wide.s32 	%rd253, %r229, 24;
	add.s64 	%rd254, %rd9, %rd253;
	st.global.u64 	[%rd254+40008], %rd252;
	ld.global.u32 	%r230, [%rd9+4];
	mul.wide.s32 	%rd255, %r230, 24;
	add.s64 	%rd256, %rd9, %rd255;
	mov.b64 	%rd257, 0;
	st.global.u64 	[%rd256+40016], %rd257;
	and.b64  	%rd258, %rd73, 2147483647;
	st.global.u64 	[%rd256+40024], %rd258;
	add.s32 	%r231, %r230, 1;
	st.global.u32 	[%rd9+4], %r231;
$L__BB0_104:
	setp.lt.s64 	%p108, %rd321, 1;
	@%p108 bra 	$L__BB0_106;
	cvt.s64.s32 	%rd260, %r274;
	ld.global.u32 	%r232, [%rd9+4];
	mul.wide.s32 	%rd261, %r232, 24;
	add.s64 	%rd262, %rd9, %rd261;
	st.global.u64 	[%rd262+40008], %rd260;
	ld.global.u32 	%r233, [%rd9+4];
	mul.wide.s32 	%rd263, %r233, 24;
	add.s64 	%rd264, %rd9, %rd263;
	mov.b64 	%rd259, 0;
	st.global.u64 	[%rd264+40016], %rd259;
	st.global.u64 	[%rd264+40024], %rd321;
	add.s32 	%r234, %r233, 1;
	st.global.u32 	[%rd9+4], %r234;
	mov.u64 	%rd321, %rd259;
$L__BB0_106:
	not.pred 	%p109, %p127;
	@%p109 bra 	$L__BB0_111;
$L__BB0_107:
	atom.global.or.b32 	%r126, [%rd72], 0;
	cvt.s64.s32 	%rd265, %r126;
	min.s64 	%rd76, %rd323, %rd265;
	cvt.u32.u64 	%r127, %rd76;
	setp.eq.s32 	%p110, %r127, 0;
	@%p110 bra 	$L__BB0_109;
	sub.s32 	%r235, %r126, %r127;
	atom.relaxed.global.cas.b32 	%r236, [%rd72], %r126, %r235;
	setp.ne.s32 	%p111, %r236, %r126;
	@%p111 bra 	$L__BB0_107;
$L__BB0_109:
	cvt.s64.s32 	%rd266, %rd76;
	sub.s64 	%rd323, %rd323, %rd266;
	setp.lt.s32 	%p112, %r127, 1;
	@%p112 bra 	$L__BB0_111;
	cvt.s64.s32 	%rd267, %r274;
	ld.global.u32 	%r237, [%rd9+4];
	mul.wide.s32 	%rd268, %r237, 24;
	add.s64 	%rd269, %rd9, %rd268;
	st.global.u64 	[%rd269+40008], %rd267;
	and.b64  	%rd270, %rd76, 2147483647;
	ld.global.u32 	%r238, [%rd9+4];
	mul.wide.s32 	%rd271, %r238, 24;
	add.s64 	%rd272, %rd9, %rd271;
	st.global.u64 	[%rd272+40016], %rd270;
	mov.b64 	%rd273, 0;
	st.global.u64 	[%rd272+40024], %rd273;
	add.s32 	%r239, %r238, 1;
	st.global.u32 	[%rd9+4], %r239;
$L__BB0_111:
	setp.gt.s64 	%p127, %rd323, 0;
	setp.gt.s64 	%p128, %rd321, 0;
	or.pred  	%p113, %p127, %p128;
	setp.lt.s32 	%p114, %r249, %r144;
	and.pred  	%p115, %p113, %p114;
	mov.u32 	%r305, %r274;
	@%p115 bra 	$L__BB0_3;
$L__BB0_112:
	not.pred 	%p116, %p128;
	@%p116 bra 	$L__BB0_123;
	ld.global.u32 	%r129, [%rd9];
	ld.global.u32 	%r311, [%rd9+8];
	setp.lt.s32 	%p117, %r129, 2;
	@%p117 bra 	$L__BB0_122;
	cvt.s64.s32 	%rd81, %r145;
	mov.b64 	%rd325, 0;
	mov.b32 	%r307, 1;
	mov.u32 	%r306, %r311;
	mov.u32 	%r310, %r311;
$L__BB0_115:
	mov.u32 	%r311, %r310;
	mov.u32 	%r131, %r306;
	mul.wide.u32 	%rd275, %r307, 4;
	add.s64 	%rd276, %rd9, %rd275;
	ld.global.u32 	%r306, [%rd276+8];
	mul.wide.s32 	%rd277, %r131, 4;
	add.s64 	%rd278, %rd6, %rd277;
	ld.global.u32 	%r135, [%rd278];
	add.s64 	%rd279, %rd5, %rd277;
	ld.global.u32 	%r136, [%rd279];
	setp.lt.s32 	%p118, %r136, 1;
	@%p118 bra 	$L__BB0_121;
	cvt.s64.s32 	%rd83, %r135;
	mov.b32 	%r309, 0;
	bra.uni 	$L__BB0_118;
$L__BB0_117:
	add.s32 	%r309, %r309, 1;
	setp.eq.s32 	%p120, %r309, %r136;
	mov.u32 	%r310, %r311;
	@%p120 bra 	$L__BB0_121;
$L__BB0_118:
	cvt.u64.u32 	%rd280, %r309;
	add.s64 	%rd84, %rd280, %rd83;
	shl.b64 	%rd281, %rd84, 2;
	add.s64 	%rd282, %rd4, %rd281;
	ld.global.u32 	%r242, [%rd282];
	setp.ne.s32 	%p119, %r242, %r306;
	@%p119 bra 	$L__BB0_117;
	add.s64 	%rd284, %rd3, %rd281;
	ld.global.u32 	%r139, [%rd284];
	setp.eq.s32 	%p121, %r139, -1;
	mov.u32 	%r310, %r311;
	@%p121 bra 	$L__BB0_121;
	cvt.s64.s32 	%rd285, %r139;
	add.s64 	%rd325, %rd325, %rd285;
	setp.gt.s64 	%p122, %rd325, %rd81;
	mov.u32 	%r310, %r306;
	@%p122 bra 	$L__BB0_122;
$L__BB0_121:
	add.s32 	%r307, %r307, 1;
	setp.ne.s32 	%p123, %r307, %r129;
	mov.u32 	%r311, %r310;
	@%p123 bra 	$L__BB0_115;
$L__BB0_122:
	cvt.s64.s32 	%rd286, %r311;
	ld.global.u32 	%r243, [%rd9+4];
	mul.wide.s32 	%rd287, %r243, 24;
	add.s64 	%rd288, %rd9, %rd287;
	st.global.u64 	[%rd288+40008], %rd286;
	ld.global.u32 	%r244, [%rd9+4];
	mul.wide.s32 	%rd289, %r244, 24;
	add.s64 	%rd290, %rd289, %rd9;
	mov.b64 	%rd291, 0;
	st.global.u64 	[%rd290+40016], %rd291;
	st.global.u64 	[%rd290+40024], %rd321;
	add.s32 	%r245, %r244, 1;
	st.global.u32 	[%rd9+4], %r245;
$L__BB0_123:
	not.pred 	%p124, %p127;
	@%p124 bra 	$L__BB0_125;
	cvt.s64.s32 	%rd292, %r305;
	ld.global.u32 	%r246, [%rd9+4];
	mul.wide.s32 	%rd293, %r246, 24;
	add.s64 	%rd294, %rd9, %rd293;
	st.global.u64 	[%rd294+40008], %rd292;
	ld.global.u32 	%r247, [%rd9+4];
	mul.wide.s32 	%rd295, %r247, 24;
	add.s64 	%rd296, %rd295, %rd9;
	st.global.u64 	[%rd296+40016], %rd323;
	mov.b64 	%rd297, 0;
	st.global.u64 	[%rd296+40024], %rd297;
	add.s32 	%r248, %r247, 1;
	st.global.u32 	[%rd9+4], %r248;
$L__BB0_125:
	ret;

}
	// .globl	_Z18evacuate_for_largeP17curandStateXORWOWP12Evacuate_objPbiiiPiiS4_S4_S4_S4_S4_S4_S4_S4_
.visible .entry _Z18evacuate_for_largeP17curandStateXORWOWP12Evacuate_objPbiiiPiiS4_S4_S4_S4_S4_S4_S4_S4_(
	.param .u64 .ptr .align 1 _Z18evacuate_for_largeP17curandStateXORWOWP12Evacuate_objPbiiiPiiS4_S4_S4_S4_S4_S4_S4_S4__param_0,
	.param .u64 .ptr .align 1 _Z18evacuate_for_largeP17curandStateXORWOWP12Evacuate_objPbiiiPiiS4_S4_S4_S4_S4_S4_S4_S4__param_1,
	.param .u64 .ptr .align 1 _Z18evacuate_for_largeP17curandStateXORWOWP12Evacuate_objPbiiiPiiS4_S4_S4_S4_S4_S4_S4_S4__param_2,
	.param .u32 _Z18evacuate_for_largeP17curandStateXORWOWP12Evacuate_objPbiiiPiiS4_S4_S4_S4_S4_S4_S4_S4__param_3,
	.param .u32 _Z18evacuate_for_largeP17curandStateXORWOWP12Evacuate_objPbiiiPiiS4_S4_S4_S4_S4_S4_S4_S4__param_4,
	.param .u32 _Z18evacuate_for_largeP17curandStateXORWOWP12Evacuate_objPbiiiPiiS4_S4_S4_S4_S4_S4_S4_S4__param_5,
	.param .u64 .ptr .align 1 _Z18evacuate_for_largeP17curandStateXORWOWP12Evacuate_objPbiiiPiiS4_S4_S4_S4_S4_S4_S4_S4__param_6,
	.param .u32 _Z18evacuate_for_largeP17curandStateXORWOWP12Evacuate_objPbiiiPiiS4_S4_S4_S4_S4_S4_S4_S4__param_7,
	.param .u64 .ptr .align 1 _Z18evacuate_for_largeP17curandStateXORWOWP12Evacuate_objPbiiiPiiS4_S4_S4_S4_S4_S4_S4_S4__param_8,
	.param .u64 .ptr .align 1 _Z18evacuate_for_largeP17curandStateXORWOWP12Evacuate_objPbiiiPiiS4_S4_S4_S4_S4_S4_S4_S4__param_9,
	.param .u64 .ptr .align 1 _Z18evacuate_for_largeP17curandStateXORWOWP12Evacuate_objPbiiiPiiS4_S4_S4_S4_S4_S4_S4_S4__param_10,
	.param .u64 .ptr .align 1 _Z18evacuate_for_largeP17curandStateXORWOWP12Evacuate_objPbiiiPiiS4_S4_S4_S4_S4_S4_S4_S4__param_11,
	.param .u64 .ptr .align 1 _Z18evacuate_for_largeP17curandStateXORWOWP12Evacuate_objPbiiiPiiS4_S4_S4_S4_S4_S4_S4_S4__param_12,
	.param .u64 .ptr .align 1 _Z18evacuate_for_largeP17curandStateXORWOWP12Evacuate_objPbiiiPiiS4_S4_S4_S4_S4_S4_S4_S4__param_13,
	.param .u64 .ptr .align 1 _Z18evacuate_for_largeP17curandStateXORWOWP12Evacuate_objPbiiiPiiS4_S4_S4_S4_S4_S4_S4_S4__param_14,
	.param .u64 .ptr .align 1 _Z18evacuate_for_largeP17curandStateXORWOWP12Evacuate_objPbiiiPiiS4_S4_S4_S4_S4_S4_S4_S4__param_15
)
{
	.local .align 16 .b8 	__local_depot1[400];
	.reg .b64 	%SP;
	.reg .b64 	%SPL;
	.reg .pred 	%p<57>;
	.reg .b16 	%rs<10>;
	.reg .b32 	%r<202>;
	.reg .b32 	%f<2>;
	.reg .b64 	%rd<154>;
	.reg .b64 	%fd<2>;

	mov.u64 	%SPL, __local_depot1;
	ld.param.u32 	%r91, [_Z18evacuate_for_largeP17curandStateXORWOWP12Evacuate_objPbiiiPiiS4_S4_S4_S4_S4_S4_S4_S4__param_4];
	ld.param.u32 	%r90, [_Z18evacuate_for_largeP17curandStateXORWOWP12Evacuate_objPbiiiPiiS4_S4_S4_S4_S4_S4_S4_S4__param_7];
	ld.param.u64 	%rd36, [_Z18evacuate_for_largeP17curandStateXORWOWP12Evacuate_objPbiiiPiiS4_S4_S4_S4_S4_S4_S4_S4__param_9];
	ld.param.u64 	%rd37, [_Z18evacuate_for_largeP17curandStateXORWOWP12Evacuate_objPbiiiPiiS4_S4_S4_S4_S4_S4_S4_S4__param_10];
	ld.param.u64 	%rd38, [_Z18evacuate_for_largeP17curandStateXORWOWP12Evacuate_objPbiiiPiiS4_S4_S4_S4_S4_S4_S4_S4__param_11];
	cvta.to.global.u64 	%rd1, %rd37;
	cvta.to.global.u64 	%rd2, %rd38;
	cvta.to.global.u64 	%rd3, %rd36;
	add.u64 	%rd4, %SPL, 0;
	mov.u32 	%r92, %ctaid.x;
	mov.u32 	%r93, %ntid.x;
	mov.u32 	%r94, %tid.x;
	mad.lo.s32 	%r1, %r92, %r93, %r94;
	setp.ge.s32 	%p8, %r1, %r91;
	@%p8 bra 	$L__BB1_55;
	ld.param.u64 	%rd144, [_Z18evacuate_for_largeP17curandStateXORWOWP12Evacuate_objPbiiiPiiS4_S4_S4_S4_S4_S4_S4_S4__param_15];
	ld.param.u64 	%rd143, [_Z18evacuate_for_largeP17curandStateXORWOWP12Evacuate_objPbiiiPiiS4_S4_S4_S4_S4_S4_S4_S4__param_14];
	ld.param.u64 	%rd138, [_Z18evacuate_for_largeP17curandStateXORWOWP12Evacuate_objPbiiiPiiS4_S4_S4_S4_S4_S4_S4_S4__param_6];
	ld.param.u64 	%rd137, [_Z18evacuate_for_largeP17curandStateXORWOWP12Evacuate_objPbiiiPiiS4_S4_S4_S4_S4_S4_S4_S4__param_2];
	ld.param.u64 	%rd136, [_Z18evacuate_for_largeP17curandStateXORWOWP12Evacuate_objPbiiiPiiS4_S4_S4_S4_S4_S4_S4_S4__param_1];
	ld.param.u64 	%rd135, [_Z18evacuate_for_largeP17curandStateXORWOWP12Evacuate_objPbiiiPiiS4_S4_S4_S4_S4_S4_S4_S4__param_0];
	cvta.to.global.u64 	%rd40, %rd135;
	cvta.to.global.u64 	%rd41, %rd138;
	cvta.to.global.u64 	%rd42, %rd144;
	cvta.to.global.u64 	%rd43, %rd143;
	cvta.to.global.u64 	%rd44, %rd136;
	cvta.to.global.u64 	%rd45, %rd137;
	mul.wide.s32 	%rd46, %r1, 4;
	add.s64 	%rd47, %rd41, %rd46;
	ld.global.u32 	%r187, [%rd47];
	add.s64 	%rd48, %rd42, %rd46;
	ld.global.s32 	%rd153, [%rd48];
	add.s64 	%rd49, %rd43, %rd46;
	ld.global.s32 	%rd152, [%rd49];
	mul.wide.s32 	%rd50, %r1, 64008;
	add.s64 	%rd7, %rd44, %rd50;
	mul.lo.s32 	%r95, %r90, %r1;
	cvt.s64.s32 	%rd51, %r95;
	add.s64 	%rd8, %rd45, %rd51;
	mul.wide.s32 	%rd52, %r1, 48;
	add.s64 	%rd9, %rd40, %rd52;
	ld.global.v2.u32 	{%r200, %r199}, [%rd9];
	ld.global.v2.u32 	{%r198, %r197}, [%rd9+8];
	ld.global.v2.u32 	{%r196, %r195}, [%rd9+16];
	ld.global.v2.u32 	{%r9, %r10}, [%rd9+24];
	ld.global.f32 	%f1, [%rd9+32];
	ld.global.f64 	%fd1, [%rd9+40];
	mov.b32 	%r96, 0;
	mov.b32 	%r97, 1;
	st.global.v2.u32 	[%rd7], {%r97, %r96};
	st.global.u32 	[%rd7+8], %r187;
	setp.lt.s32 	%p9, %r90, 1;
	@%p9 bra 	$L__BB1_14;
	and.b32  	%r11, %r90, 15;
	setp.lt.u32 	%p10, %r90, 16;
	mov.b32 	%r158, 0;
	@%p10 bra 	$L__BB1_5;
	and.b32  	%r158, %r90, 2147483632;
	mov.b32 	%r156, 0;
$L__BB1_4:
	.pragma "nounroll";
	cvt.u64.u32 	%rd53, %r156;
	add.s64 	%rd54, %rd8, %rd53;
	mov.b16 	%rs1, 0;
	st.global.u8 	[%rd54], %rs1;
	st.global.u8 	[%rd54+1], %rs1;
	st.global.u8 	[%rd54+2], %rs1;
	st.global.u8 	[%rd54+3], %rs1;
	st.global.u8 	[%rd54+4], %rs1;
	st.global.u8 	[%rd54+5], %rs1;
	st.global.u8 	[%rd54+6], %rs1;
	st.global.u8 	[%rd54+7], %rs1;
	st.global.u8 	[%rd54+8], %rs1;
	st.global.u8 	[%rd54+9], %rs1;
	st.global.u8 	[%rd54+10], %rs1;
	st.global.u8 	[%rd54+11], %rs1;
	st.global.u8 	[%rd54+12], %rs1;
	st.global.u8 	[%rd54+13], %rs1;
	st.global.u8 	[%rd54+14], %rs1;
	st.global.u8 	[%rd54+15], %rs1;
	add.s32 	%r156, %r156, 16;
	setp.ne.s32 	%p11, %r156, %r158;
	@%p11 bra 	$L__BB1_4;
$L__BB1_5:
	setp.eq.s32 	%p12, %r11, 0;
	@%p12 bra 	$L__BB1_14;
	and.b32  	%r16, %r90, 7;
	setp.lt.u32 	%p13, %r11, 8;
	@%p13 bra 	$L__BB1_8;
	cvt.u64.u32 	%rd55, %r158;
	add.s64 	%rd56, %rd8, %rd55;
	mov.b16 	%rs2, 0;
	st.global.u8 	[%rd56], %rs2;
	st.global.u8 	[%rd56+1], %rs2;
	st.global.u8 	[%rd56+2], %rs2;
	st.global.u8 	[%rd56+3], %rs2;
	st.global.u8 	[%rd56+4], %rs2;
	st.global.u8 	[%rd56+5], %rs2;
	st.global.u8 	[%rd56+6], %rs2;
	st.global.u8 	[%rd56+7], %rs2;
	add.s32 	%r158, %r158, 8;
$L__BB1_8:
	setp.eq.s32 	%p14, %r16, 0;
	@%p14 bra 	$L__BB1_14;
	and.b32  	%r19, %r90, 3;
	setp.lt.u32 	%p15, %r16, 4;
	@%p15 bra 	$L__BB1_11;
	cvt.u64.u32 	%rd57, %r158;
	add.s64 	%rd58, %rd8, %rd57;
	mov.b16 	%rs3, 0;
	st.global.u8 	[%rd58], %rs3;
	st.global.u8 	[%rd58+1], %rs3;
	st.global.u8 	[%rd58+2], %rs3;
	st.global.u8 	[%rd58+3], %rs3;
	add.s32 	%r158, %r158, 4;
$L__BB1_11:
	setp.eq.s32 	%p16, %r19, 0;
	@%p16 bra 	$L__BB1_14;
	mov.b32 	%r161, 0;
$L__BB1_13:
	.pragma "nounroll";
	cvt.u64.u32 	%rd59, %r158;
	add.s64 	%rd60, %rd8, %rd59;
	mov.b16 	%rs4, 0;
	st.global.u8 	[%rd60], %rs4;
	add.s32 	%r158, %r158, 1;
	add.s32 	%r161, %r161, 1;
	setp.ne.s32 	%p17, %r161, %r19;
	@%p17 bra 	$L__BB1_13;
$L__BB1_14:
	cvt.u32.u64 	%r101, %rd152;
	cvt.u32.u64 	%r102, %rd153;
	cvt.s64.s32 	%rd61, %r187;
	add.s64 	%rd62, %rd8, %rd61;
	mov.b16 	%rs5, 1;
	st.global.u8 	[%rd62], %rs5;
	setp.gt.s32 	%p56, %r102, 0;
	setp.gt.s32 	%p55, %r101, 0;
	or.pred  	%p19, %p56, %p55;
	not.pred 	%p20, %p19;
	@%p20 bra 	$L__BB1_54;
	ld.param.u32 	%r154, [_Z18evacuate_for_largeP17curandStateXORWOWP12Evacuate_objPbiiiPiiS4_S4_S4_S4_S4_S4_S4_S4__param_5];
	ld.param.u32 	%r153, [_Z18evacuate_for_largeP17curandStateXORWOWP12Evacuate_objPbiiiPiiS4_S4_S4_S4_S4_S4_S4_S4__param_3];
	setp.lt.s32 	%p21, %r154, 1;
	cvt.s64.s32 	%rd10, %r153;
	@%p21 bra 	$L__BB1_40;
	mov.b64 	%rd145, 0;
	mov.u32 	%r194, %r187;
	mov.u32 	%r166, %r196;
	mov.u32 	%r167, %r197;
	mov.u32 	%r168, %r198;
$L__BB1_17:
	mov.u32 	%r198, %r168;
	mov.u32 	%r168, %r167;
	mov.u32 	%r167, %r166;
	mov.u32 	%r166, %r195;
	ld.global.u32 	%r120, [%rd7];
	setp.gt.s32 	%p30, %r120, 9999;
	@%p30 bra 	$L__BB1_50;
	mov.b32 	%r170, 0;
$L__BB1_19:
	ld.param.u64 	%rd142, [_Z18evacuate_for_largeP17curandStateXORWOWP12Evacuate_objPbiiiPiiS4_S4_S4_S4_S4_S4_S4_S4__param_13];
	cvta.to.global.u64 	%rd86, %rd142;
	mul.wide.u32 	%rd87, %r170, 4;
	add.s64 	%rd88, %rd86, %rd87;
	ld.global.u32 	%r122, [%rd88];
	setp.ne.s32 	%p31, %r122, %r194;
	@%p31 bra 	$L__BB1_21;
	ld.param.u64 	%rd141, [_Z18evacuate_for_largeP17curandStateXORWOWP12Evacuate_objPbiiiPiiS4_S4_S4_S4_S4_S4_S4_S4__param_12];
	cvta.to.global.u64 	%rd89, %rd141;
	mul.wide.u32 	%rd90, %r170, 4;
	add.s64 	%rd14, %rd89, %rd90;
	atom.global.or.b32 	%r123, [%rd14], 0;
	setp.gt.s32 	%p32, %r123, 0;
	@%p32 bra 	$L__BB1_22;
$L__BB1_21:
	ld.param.u32 	%r155, [_Z18evacuate_for_largeP17curandStateXORWOWP12Evacuate_objPbiiiPiiS4_S4_S4_S4_S4_S4_S4_S4__param_5];
	add.s32 	%r170, %r170, 1;
	setp.eq.s32 	%p33, %r170, %r155;
	@%p33 bra 	$L__BB1_32;
	bra.uni 	$L__BB1_19;
$L__BB1_22:
	setp.gt.s64 	%p34, %rd145, %rd10;
	not.pred 	%p35, %p55;
	or.pred  	%p36, %p35, %p34;
	@%p36 bra 	$L__BB1_27;
$L__BB1_23:
	atom.global.or.b32 	%r36, [%rd14], 0;
	cvt.s64.s32 	%rd92, %r36;
	min.s64 	%rd15, %rd152, %rd92;
	cvt.u32.u64 	%r37, %rd15;
	setp.eq.s32 	%p37, %r37, 0;
	@%p37 bra 	$L__BB1_27;
	sub.s32 	%r124, %r36, %r37;
	atom.relaxed.global.cas.b32 	%r125, [%rd14], %r36, %r124;
	setp.ne.s32 	%p38, %r125, %r36;
	@%p38 bra 	$L__BB1_23;
	setp.lt.s32 	%p39, %r37, 1;
	@%p39 bra 	$L__BB1_27;
	ld.global.u32 	%r126, [%rd7+4];
	mul.wide.s32 	%rd93, %r126, 24;
	add.s64 	%rd94, %rd7, %rd93;
	cvt.s64.s32 	%rd95, %r194;
	st.global.u64 	[%rd94+40008], %rd95;
	mov.b64 	%rd96, 0;
	st.global.u64 	[%rd94+40016], %rd96;
	and.b64  	%rd97, %rd15, 2147483647;
	st.global.u64 	[%rd94+40024], %rd97;
	ld.global.u32 	%r127, [%rd7+4];
	add.s32 	%r128, %r127, 1;
	st.global.u32 	[%rd7+4], %r128;
	sub.s64 	%rd152, %rd152, %rd97;
$L__BB1_27:
	not.pred 	%p40, %p56;
	@%p40 bra 	$L__BB1_32;
$L__BB1_28:
	atom.global.or.b32 	%r38, [%rd14], 0;
	cvt.s64.s32 	%rd98, %r38;
	min.s64 	%rd18, %rd153, %rd98;
	cvt.u32.u64 	%r39, %rd18;
	setp.eq.s32 	%p41, %r39, 0;
	@%p41 bra 	$L__BB1_32;
	sub.s32 	%r129, %r38, %r39;
	atom.relaxed.global.cas.b32 	%r130, [%rd14], %r38, %r129;
	setp.ne.s32 	%p42, %r130, %r38;
	@%p42 bra 	$L__BB1_28;
	setp.lt.s32 	%p43, %r39, 1;
	@%p43 bra 	$L__BB1_32;
	ld.global.u32 	%r131, [%rd7+4];
	mul.wide.s32 	%rd99, %r131, 24;
	add.s64 	%rd100, %rd7, %rd99;
	cvt.s64.s32 	%rd101, %r194;
	st.global.u64 	[%rd100+40008], %rd101;
	and.b64  	%rd102, %rd18, 2147483647;
	st.global.u64 	[%rd100+40016], %rd102;
	mov.b64 	%rd103, 0;
	st.global.u64 	[%rd100+40024], %rd103;
	ld.global.u32 	%r132, [%rd7+4];
	add.s32 	%r133, %r132, 1;
	st.global.u32 	[%rd7+4], %r133;
	sub.s64 	%rd153, %rd153, %rd102;
$L__BB1_32:
	or.b64  	%rd104, %rd153, %rd152;
	setp.eq.s64 	%p44, %rd104, 0;
	mov.u32 	%r195, %r166;
	mov.u32 	%r196, %r167;
	mov.u32 	%r197, %r168;
	@%p44 bra 	$L__BB1_54;
	ld.param.u64 	%rd140, [_Z18evacuate_for_largeP17curandStateXORWOWP12Evacuate_objPbiiiPiiS4_S4_S4_S4_S4_S4_S4_S4__param_8];
	mul.wide.s32 	%rd105, %r194, 4;
	add.s64 	%rd106, %rd3, %rd105;
	ld.global.u32 	%r171, [%rd106];
	cvta.to.global.u64 	%rd107, %rd140;
	add.s64 	%rd108, %rd107, %rd105;
	ld.global.u32 	%r41, [%rd108];
	setp.lt.s32 	%p45, %r41, 1;
	mov.b32 	%r173, 0;
	@%p45 bra 	$L__BB1_38;
	add.s32 	%r42, %r41, %r171;
	mov.b32 	%r173, 0;
$L__BB1_35:
	mul.wide.s32 	%rd109, %r171, 4;
	add.s64 	%rd110, %rd2, %rd109;
	ld.global.s32 	%rd111, [%rd110];
	add.s64 	%rd112, %rd8, %rd111;
	ld.global.u8 	%rs8, [%rd112];
	setp.ne.s16 	%p46, %rs8, 0;
	setp.gt.s32 	%p47, %r173, 99;
	or.pred  	%p48, %p46, %p47;
	@%p48 bra 	$L__BB1_37;
	add.s32 	%r45, %r173, 1;
	mul.wide.s32 	%rd113, %r173, 4;
	add.s64 	%rd114, %rd4, %rd113;
	st.local.u32 	[%rd114], %r171;
	mov.u32 	%r173, %r45;
$L__BB1_37:
	add.s32 	%r171, %r171, 1;
	setp.lt.s32 	%p49, %r171, %r42;
	@%p49 bra 	$L__BB1_35;
$L__BB1_38:
	setp.lt.s32 	%p50, %r173, 1;
	@%p50 bra 	$L__BB1_50;
	shr.u32 	%r136, %r199, 2;
	xor.b32  	%r137, %r136, %r199;
	shl.b32 	%r138, %r166, 4;
	shl.b32 	%r139, %r137, 1;
	xor.b32  	%r140, %r138, %r139;
	xor.b32  	%r141, %r140, %r166;
	xor.b32  	%r195, %r141, %r137;
	add.s32 	%r200, %r200, 362437;
	add.s32 	%r142, %r195, %r200;
	rem.u32 	%r143, %r142, %r173;
	mul.wide.u32 	%rd115, %r143, 4;
	add.s64 	%rd116, %rd4, %rd115;
	ld.local.u32 	%r144, [%rd116];
	mul.wide.s32 	%rd117, %r144, 4;
	add.s64 	%rd118, %rd2, %rd117;
	ld.global.u32 	%r194, [%rd118];
	add.s64 	%rd119, %rd1, %rd117;
	ld.global.s32 	%rd120, [%rd119];
	cvt.s64.s32 	%rd121, %r194;
	add.s64 	%rd122, %rd8, %rd121;
	mov.b16 	%rs9, 1;
	st.global.u8 	[%rd122], %rs9;
	ld.global.u32 	%r145, [%rd7];
	add.s32 	%r146, %r145, 1;
	st.global.u32 	[%rd7], %r146;
	mul.wide.s32 	%rd123, %r145, 4;
	add.s64 	%rd124, %rd7, %rd123;
	st.global.u32 	[%rd124+8], %r194;
	add.s64 	%rd145, %rd145, %rd120;
	setp.gt.s64 	%p51, %rd145, %rd10;
	selp.b32 	%r187, %r187, %r194, %p51;
	setp.gt.s64 	%p56, %rd153, 0;
	setp.gt.s64 	%p55, %rd152, 0;
	or.pred  	%p52, %p56, %p55;
	mov.u32 	%r199, %r198;
	mov.u32 	%r196, %r166;
	mov.u32 	%r197, %r167;
	mov.u32 	%r198, %r168;
	@%p52 bra 	$L__BB1_17;
	bra.uni 	$L__BB1_54;
$L__BB1_40:
	or.b32  	%r105, %r102, %r101;
	setp.eq.s32 	%p3, %r105, 0;
	mov.b64 	%rd151, 0;
	mov.u32 	%r194, %r187;
	mov.u32 	%r166, %r196;
	mov.u32 	%r167, %r197;
$L__BB1_41:
	mov.u32 	%r168, %r167;
	mov.u32 	%r167, %r166;
	mov.u32 	%r166, %r195;
	ld.global.u32 	%r106, [%rd7];
	setp.gt.s32 	%p22, %r106, 9999;
	@%p22 bra 	$L__BB1_50;
	mov.u32 	%r195, %r166;
	mov.u32 	%r196, %r167;
	mov.u32 	%r197, %r168;
	@%p3 bra 	$L__BB1_54;
	ld.param.u64 	%rd139, [_Z18evacuate_for_largeP17curandStateXORWOWP12Evacuate_objPbiiiPiiS4_S4_S4_S4_S4_S4_S4_S4__param_8];
	mul.wide.s32 	%rd65, %r194, 4;
	add.s64 	%rd66, %rd3, %rd65;
	ld.global.u32 	%r183, [%rd66];
	cvta.to.global.u64 	%rd67, %rd139;
	add.s64 	%rd68, %rd67, %rd65;
	ld.global.u32 	%r62, [%rd68];
	setp.lt.s32 	%p23, %r62, 1;
	mov.b32 	%r185, 0;
	@%p23 bra 	$L__BB1_48;
	add.s32 	%r63, %r62, %r183;
	mov.b32 	%r185, 0;
$L__BB1_45:
	mul.wide.s32 	%rd69, %r183, 4;
	add.s64 	%rd70, %rd2, %rd69;
	ld.global.s32 	%rd71, [%rd70];
	add.s64 	%rd72, %rd8, %rd71;
	ld.global.u8 	%rs6, [%rd72];
	setp.ne.s16 	%p24, %rs6, 0;
	setp.gt.s32 	%p25, %r185, 99;
	or.pred  	%p26, %p24, %p25;
	@%p26 bra 	$L__BB1_47;
	add.s32 	%r66, %r185, 1;
	mul.wide.s32 	%rd73, %r185, 4;
	add.s64 	%rd74, %rd4, %rd73;
	st.local.u32 	[%rd74], %r183;
	mov.u32 	%r185, %r66;
$L__BB1_47:
	add.s32 	%r183, %r183, 1;
	setp.lt.s32 	%p27, %r183, %r63;
	@%p27 bra 	$L__BB1_45;
$L__BB1_48:
	setp.lt.s32 	%p28, %r185, 1;
	@%p28 bra 	$L__BB1_50;
	shr.u32 	%r109, %r199, 2;
	xor.b32  	%r110, %r109, %r199;
	shl.b32 	%r111, %r166, 4;
	shl.b32 	%r112, %r110, 1;
	xor.b32  	%r113, %r111, %r112;
	xor.b32  	%r114, %r113, %r166;
	xor.b32  	%r195, %r114, %r110;
	add.s32 	%r200, %r200, 362437;
	add.s32 	%r115, %r195, %r200;
	rem.u32 	%r116, %r115, %r185;
	mul.wide.u32 	%rd75, %r116, 4;
	add.s64 	%rd76, %rd4, %rd75;
	ld.local.u32 	%r117, [%rd76];
	mul.wide.s32 	%rd77, %r117, 4;
	add.s64 	%rd78, %rd2, %rd77;
	ld.global.u32 	%r194, [%rd78];
	add.s64 	%rd79, %rd1, %rd77;
	ld.global.s32 	%rd80, [%rd79];
	cvt.s64.s32 	%rd81, %r194;
	add.s64 	%rd82, %rd8, %rd81;
	mov.b16 	%rs7, 1;
	st.global.u8 	[%rd82], %rs7;
	ld.global.u32 	%r118, [%rd7];
	add.s32 	%r119, %r118, 1;
	st.global.u32 	[%rd7], %r119;
	mul.wide.s32 	%rd83, %r118, 4;
	add.s64 	%rd84, %rd7, %rd83;
	st.global.u32 	[%rd84+8], %r194;
	add.s64 	%rd151, %rd151, %rd80;
	setp.gt.s64 	%p29, %rd151, %rd10;
	selp.b32 	%r187, %r187, %r194, %p29;
	mov.u32 	%r199, %r198;
	mov.u32 	%r198, %r168;
	bra.uni 	$L__BB1_41;
$L__BB1_50:
	setp.lt.s64 	%p53, %rd152, 1;
	@%p53 bra 	$L__BB1_52;
	cvt.s64.s32 	%rd125, %r187;
	ld.global.u32 	%r147, [%rd7+4];
	mul.wide.s32 	%rd126, %r147, 24;
	add.s64 	%rd127, %rd7, %rd126;
	st.global.u64 	[%rd127+40008], %rd125;
	ld.global.u32 	%r148, [%rd7+4];
	mul.wide.s32 	%rd128, %r148, 24;
	add.s64 	%rd129, %rd7, %rd128;
	mov.b64 	%rd130, 0;
	st.global.u64 	[%rd129+40016], %rd130;
	st.global.u64 	[%rd129+40024], %rd152;
	add.s32 	%r149, %r148, 1;
	st.global.u32 	[%rd7+4], %r149;
$L__BB1_52:
	setp.lt.s64 	%p54, %rd153, 1;
	mov.u32 	%r195, %r166;
	mov.u32 	%r196, %r167;
	mov.u32 	%r197, %r168;
	@%p54 bra 	$L__BB1_54;
	ld.global.u32 	%r150, [%rd7+4];
	mul.wide.s32 	%rd131, %r150, 24;
	add.s64 	%rd132, %rd7, %rd131;
	cvt.s64.s32 	%rd133, %r194;
	st.global.u64 	[%rd132+40008], %rd133;
	st.global.u64 	[%rd132+40016], %rd153;
	mov.b64 	%rd134, 0;
	st.global.u64 	[%rd132+40024], %rd134;
	ld.global.u32 	%r151, [%rd7+4];
	add.s32 	%r152, %r151, 1;
	st.global.u32 	[%rd7+4], %r152;
	mov.u32 	%r195, %r166;
	mov.u32 	%r196, %r167;
	mov.u32 	%r197, %r168;
$L__BB1_54:
	st.global.v2.u32 	[%rd9], {%r200, %r199};
	st.global.v2.u32 	[%rd9+8], {%r198, %r197};
	st.global.v2.u32 	[%rd9+16], {%r196, %r195};
	st.global.v2.u32 	[%rd9+24], {%r9, %r10};
	st.global.f32 	[%rd9+32], %f1;
	st.global.f64 	[%rd9+40], %fd1;
$L__BB1_55:
	ret;

}
	// .globl	_Z7initRNGP17curandStateXORWOWyi
.visible .entry _Z7initRNGP17curandStateXORWOWyi(
	.param .u64 .ptr .align 1 _Z7initRNGP17curandStateXORWOWyi_param_0,
	.param .u64 _Z7initRNGP17curandStateXORWOWyi_param_1,
	.param .u32 _Z7initRNGP17curandStateXORWOWyi_param_2
)
{
	.reg .pred 	%p<25>;
	.reg .b32 	%r<414>;
	.reg .b64 	%rd<19>;

	ld.param.u64 	%rd8, [_Z7initRNGP17curandStateXORWOWyi_param_0];
	ld.param.u64 	%rd9, [_Z7initRNGP17curandStateXORWOWyi_param_1];
	ld.param.u32 	%r183, [_Z7initRNGP17curandStateXORWOWyi_param_2];
	mov.u32 	%r184, %ctaid.x;
	mov.u32 	%r185, %ntid.x;
	mov.u32 	%r186, %tid.x;
	mad.lo.s32 	%r1, %r184, %r185, %r186;
	setp.ge.s32 	%p1, %r1, %r183;
	@%p1 bra 	$L__BB2_44;
	cvta.to.global.u64 	%rd10, %rd8;
	cvt.s64.s32 	%rd18, %r1;
	mul.wide.s32 	%rd11, %r1, 48;
	add.s64 	%rd2, %rd10, %rd11;
	cvt.u32.u64 	%r187, %rd9;
	xor.b32  	%r188, %r187, -1429050551;
	mul.lo.s32 	%r189, %r188, 1099087573;
	{ .reg .b32 tmp; mov.b64 {tmp, %r190}, %rd9; }
	xor.b32  	%r191, %r190, -136515619;
	mul.lo.s32 	%r192, %r191, -1703105765;
	add.s32 	%r193, %r189, %r192;
	add.s32 	%r194, %r193, 6615241;
	add.s32 	%r195, %r189, 123456789;
	st.global.v2.u32 	[%rd2], {%r194, %r195};
	xor.b32  	%r196, %r189, 362436069;
	add.s32 	%r197, %r192, 521288629;
	st.global.v2.u32 	[%rd2+8], {%r196, %r197};
	xor.b32  	%r198, %r192, 88675123;
	add.s32 	%r199, %r189, 5783321;
	st.global.v2.u32 	[%rd2+16], {%r198, %r199};
	setp.eq.s32 	%p2, %r1, 0;
	@%p2 bra 	$L__BB2_43;
	mov.b32 	%r320, 0;
$L__BB2_3:
	and.b64  	%rd4, %rd18, 3;
	setp.eq.s64 	%p3, %rd4, 0;
	@%p3 bra 	$L__BB2_42;
	mul.wide.u32 	%rd12, %r320, 3200;
	mov.u64 	%rd13, precalc_xorwow_matrix;
	add.s64 	%rd5, %rd13, %rd12;
	cvt.u32.u64 	%r3, %rd4;
	mov.b32 	%r321, 0;
$L__BB2_5:
	mov.b32 	%r334, 0;
	mov.u32 	%r335, %r334;
	mov.u32 	%r336, %r334;
	mov.u32 	%r337, %r334;
	mov.u32 	%r338, %r334;
	mov.u32 	%r327, %r334;
$L__BB2_6:
	mul.wide.u32 	%rd14, %r327, 4;
	add.s64 	%rd15, %rd2, %rd14;
	ld.global.u32 	%r11, [%rd15+4];
	shl.b32 	%r12, %r327, 5;
	mov.b32 	%r333, 0;
$L__BB2_7:
	.pragma "nounroll";
	shr.u32 	%r204, %r11, %r333;
	and.b32  	%r205, %r204, 1;
	setp.eq.b32 	%p4, %r205, 1;
	not.pred 	%p5, %p4;
	add.s32 	%r206, %r12, %r333;
	mul.lo.s32 	%r207, %r206, 5;
	mul.wide.u32 	%rd16, %r207, 4;
	add.s64 	%rd6, %rd5, %rd16;
	@%p5 bra 	$L__BB2_9;
	ld.global.u32 	%r208, [%rd6];
	xor.b32  	%r338, %r338, %r208;
	ld.global.u32 	%r209, [%rd6+4];
	xor.b32  	%r337, %r337, %r209;
	ld.global.u32 	%r210, [%rd6+8];
	xor.b32  	%r336, %r336, %r210;
	ld.global.u32 	%r211, [%rd6+12];
	xor.b32  	%r335, %r335, %r211;
	ld.global.u32 	%r212, [%rd6+16];
	xor.b32  	%r334, %r334, %r212;
$L__BB2_9:
	and.b32  	%r214, %r204, 2;
	setp.eq.s32 	%p6, %r214, 0;
	@%p6 bra 	$L__BB2_11;
	ld.global.u32 	%r215, [%rd6+20];
	xor.b32  	%r338, %r338, %r215;
	ld.global.u32 	%r216, [%rd6+24];
	xor.b32  	%r337, %r337, %r216;
	ld.global.u32 	%r217, [%rd6+28];
	xor.b32  	%r336, %r336, %r217;
	ld.global.u32 	%r218, [%rd6+32];
	xor.b32  	%r335, %r335, %r218;
	ld.global.u32 	%r219, [%rd6+36];
	xor.b32  	%r334, %r334, %r219;
$L__BB2_11:
	and.b32  	%r221, %r204, 4;
	setp.eq.s32 	%p7, %r221, 0;
	@%p7 bra 	$L__BB2_13;
	ld.global.u32 	%r222, [%rd6+40];
	xor.b32  	%r338, %r338, %r222;
	ld.global.u32 	%r223, [%rd6+44];
	xor.b32  	%r337, %r337, %r223;
	ld.global.u32 	%r224, [%rd6+48];
	xor.b32  	%r336, %r336, %r224;
	ld.global.u32 	%r225, [%rd6+52];
	xor.b32  	%r335, %r335, %r225;
	ld.global.u32 	%r226, [%rd6+56];
	xor.b32  	%r334, %r334, %r226;
$L__BB2_13:
	and.b32  	%r228, %r204, 8;
	setp.eq.s32 	%p8, %r228, 0;
	@%p8 bra 	$L__BB2_15;
	ld.global.u32 	%r229, [%rd6+60];
	xor.b32  	%r338, %r338, %r229;
	ld.global.u32 	%r230, [%rd6+64];
	xor.b32  	%r337, %r337, %r230;
	ld.global.u32 	%r231, [%rd6+68];
	xor.b32  	%r336, %r336, %r231;
	ld.global.u32 	%r232, [%rd6+72];
	xor.b32  	%r335, %r335, %r232;
	ld.global.u32 	%r233, [%rd6+76];
	xor.b32  	%r334, %r334, %r233;
$L__BB2_15:
	and.b32  	%r235, %r204, 16;
	setp.eq.s32 	%p9, %r235, 0;
	@%p9 bra 	$L__BB2_17;
	ld.global.u32 	%r236, [%rd6+80];
	xor.b32  	%r338, %r338, %r236;
	ld.global.u32 	%r237, [%rd6+84];
	xor.b32  	%r337, %r337, %r237;
	ld.global.u32 	%r238, [%rd6+88];
	xor.b32  	%r336, %r336, %r238;
	ld.global.u32 	%r239, [%rd6+92];
	xor.b32  	%r335, %r335, %r239;
	ld.global.u32 	%r240, [%rd6+96];
	xor.b32  	%r334, %r334, %r240;
$L__BB2_17:
	and.b32  	%r242, %r204, 32;
	setp.eq.s32 	%p10, %r242, 0;
	@%p10 bra 	$L__BB2_19;
	ld.global.u32 	%r243, [%rd6+100];
	xor.b32  	%r338, %r338, %r243;
	ld.global.u32 	%r244, [%rd6+104];
	xor.b32  	%r337, %r337, %r244;
	ld.global.u32 	%r245, [%rd6+108];
	xor.b32  	%r336, %r336, %r245;
	ld.global.u32 	%r246, [%rd6+112];
	xor.b32  	%r335, %r335, %r246;
	ld.global.u32 	%r247, [%rd6+116];
	xor.b32  	%r334, %r334, %r247;
$L__BB2_19:
	and.b32  	%r249, %r204, 64;
	setp.eq.s32 	%p11, %r249, 0;
	@%p11 bra 	$L__BB2_21;
	ld.global.u32 	%r250, [%rd6+120];
	xor.b32  	%r338, %r338, %r250;
	ld.global.u32 	%r251, [%rd6+124];
	xor.b32  	%r337, %r337, %r251;
	ld.global.u32 	%r252, [%rd6+128];
	xor.b32  	%r336, %r336, %r252;
	ld.global.u32 	%r253, [%rd6+132];
	xor.b32  	%r335, %r335, %r253;
	ld.global.u32 	%r254, [%rd6+136];
	xor.b32  	%r334, %r334, %r254;
$L__BB2_21:
	and.b32  	%r256, %r204, 128;
	setp.eq.s32 	%p12, %r256, 0;
	@%p12 bra 	$L__BB2_23;
	ld.global.u32 	%r257, [%rd6+140];
	xor.b32  	%r338, %r338, %r257;
	ld.global.u32 	%r258, [%rd6+144];
	xor.b32  	%r337, %r337, %r258;
	ld.global.u32 	%r259, [%rd6+148];
	xor.b32  	%r336, %r336, %r259;
	ld.global.u32 	%r260, [%rd6+152];
	xor.b32  	%r335, %r335, %r260;
	ld.global.u32 	%r261, [%rd6+156];
	xor.b32  	%r334, %r334, %r261;
$L__BB2_23:
	and.b32  	%r263, %r204, 256;
	setp.eq.s32 	%p13, %r263, 0;
	@%p13 bra 	$L__BB2_25;
	ld.global.u32 	%r264, [%rd6+160];
	xor.b32  	%r338, %r338, %r264;
	ld.global.u32 	%r265, [%rd6+164];
	xor.b32  	%r337, %r337, %r265;
	ld.global.u32 	%r266, [%rd6+168];
	xor.b32  	%r336, %r336, %r266;
	ld.global.u32 	%r267, [%rd6+172];
	xor.b32  	%r335, %r335, %r267;
	ld.global.u32 	%r268, [%rd6+176];
	xor.b32  	%r334, %r334, %r268;
$L__BB2_25:
	and.b32  	%r270, %r204, 512;
	setp.eq.s32 	%p14, %r270, 0;
	@%p14 bra 	$L__BB2_27;
	ld.global.u32 	%r271, [%rd6+180];
	xor.b32  	%r338, %r338, %r271;
	ld.global.u32 	%r272, [%rd6+184];
	xor.b32  	%r337, %r337, %r272;
	ld.global.u32 	%r273, [%rd6+188];
	xor.b32  	%r336, %r336, %r273;
	ld.global.u32 	%r274, [%rd6+192];
	xor.b32  	%r335, %r335, %r274;
	ld.global.u32 	%r275, [%rd6+196];
	xor.b32  	%r334, %r334, %r275;
$L__BB2_27:
	and.b32  	%r277, %r204, 1024;
	setp.eq.s32 	%p15, %r277, 0;
	@%p15 bra 	$L__BB2_29;
	ld.global.u32 	%r278, [%rd6+200];
	xor.b32  	%r338, %r338, %r278;
	ld.global.u32 	%r279, [%rd6+204];
	xor.b32  	%r337, %r337, %r279;
	ld.global.u32 	%r280, [%rd6+208];
	xor.b32  	%r336, %r336, %r280;
	ld.global.u32 	%r281, [%rd6+212];
	xor.b32  	%r335, %r335, %r281;
	ld.global.u32 	%r282, [%rd6+216];
	xor.b32  	%r334, %r334, %r282;
$L__BB2_29:
	and.b32  	%r284, %r204, 2048;
	setp.eq.s32 	%p16, %r284, 0;
	@%p16 bra 	$L__BB2_31;
	ld.global.u32 	%r285, [%rd6+220];
	xor.b32  	%r338, %r338, %r285;
	ld.global.u32 	%r286, [%rd6+224];
	xor.b32  	%r337, %r337, %r286;
	ld.global.u32 	%r287, [%rd6+228];
	xor.b32  	%r336, %r336, %r287;
	ld.global.u32 	%r288, [%rd6+232];
	xor.b32  	%r335, %r335, %r288;
	ld.global.u32 	%r289, [%rd6+236];
	xor.b32  	%r334, %r334, %r289;
$L__BB2_31:
	and.b32  	%r291, %r204, 4096;
	setp.eq.s32 	%p17, %r291, 0;
	@%p17 bra 	$L__BB2_33;
	ld.global.u32 	%r292, [%rd6+240];
	xor.b32  	%r338, %r338, %r292;
	ld.global.u32 	%r293, [%rd6+244];
	xor.b32  	%r337, %r337, %r293;
	ld.global.u32 	%r294, [%rd6+248];
	xor.b32  	%r336, %r336, %r294;
	ld.global.u32 	%r295, [%rd6+252];
	xor.b32  	%r335, %r335, %r295;
	ld.global.u32 	%r296, [%rd6+256];
	xor.b32  	%r334, %r334, %r296;
$L__BB2_33:
	and.b32  	%r298, %r204, 8192;
	setp.eq.s32 	%p18, %r298, 0;
	@%p18 bra 	$L__BB2_35;
	ld.global.u32 	%r299, [%rd6+260];
	xor.b32  	%r338, %r338, %r299;
	ld.global.u32 	%r300, [%rd6+264];
	xor.b32  	%r337, %r337, %r300;
	ld.global.u32 	%r301, [%rd6+268];
	xor.b32  	%r336, %r336, %r301;
	ld.global.u32 	%r302, [%rd6+272];
	xor.b32  	%r335, %r335, %r302;
	ld.global.u32 	%r303, [%rd6+276];
	xor.b32  	%r334, %r334, %r303;
$L__BB2_35:
	and.b32  	%r305, %r204, 16384;
	setp.eq.s32 	%p19, %r305, 0;
	@%p19 bra 	$L__BB2_37;
	ld.global.u32 	%r306, [%rd6+280];
	xor.b32  	%r338, %r338, %r306;
	ld.global.u32 	%r307, [%rd6+284];
	xor.b32  	%r337, %r337, %r307;
	ld.global.u32 	%r308, [%rd6+288];
	xor.b32  	%r336, %r336, %r308;
	ld.global.u32 	%r309, [%rd6+292];
	xor.b32  	%r335, %r335, %r309;
	ld.global.u32 	%r310, [%rd6+296];
	xor.b32  	%r334, %r334, %r310;
$L__BB2_37:
	and.b32  	%r312, %r204, 32768;
	setp.eq.s32 	%p20, %r312, 0;
	@%p20 bra 	$L__BB2_39;
	ld.global.u32 	%r313, [%rd6+300];
	xor.b32  	%r338, %r338, %r313;
	ld.global.u32 	%r314, [%rd6+304];
	xor.b32  	%r337, %r337, %r314;
	ld.global.u32 	%r315, [%rd6+308];
	xor.b32  	%r336, %r336, %r315;
	ld.global.u32 	%r316, [%rd6+312];
	xor.b32  	%r335, %r335, %r316;
	ld.global.u32 	%r317, [%rd6+316];
	xor.b32  	%r334, %r334, %r317;
$L__BB2_39:
	add.s32 	%r333, %r333, 16;
	setp.ne.s32 	%p21, %r333, 32;
	@%p21 bra 	$L__BB2_7;
	mad.lo.s32 	%r318, %r327, -31, %r12;
	add.s32 	%r327, %r318, 1;
	setp.ne.s32 	%p22, %r327, 5;
	@%p22 bra 	$L__BB2_6;
	st.global.u32 	[%rd2+4], %r338;
	st.global.u32 	[%rd2+8], %r337;
	st.global.u32 	[%rd2+12], %r336;
	st.global.u32 	[%rd2+16], %r335;
	st.global.u32 	[%rd2+20], %r334;
	add.s32 	%r321, %r321, 1;
	setp.lt.u32 	%p23, %r321, %r3;
	@%p23 bra 	$L__BB2_5;
$L__BB2_42:
	shr.u64 	%rd7, %rd18, 2;
	add.s32 	%r320, %r320, 1;
	setp.gt.u64 	%p24, %rd18, 3;
	mov.u64 	%rd18, %rd7;
	@%p24 bra 	$L__BB2_3;
$L__BB2_43:
	mov.b32 	%r319, 0;
	st.global.v2.u32 	[%rd2+24], {%r319, %r319};
	st.global.u32 	[%rd2+32], %r319;
	mov.b64 	%rd17, 0;
	st.global.u64 	[%rd2+40], %rd17;
$L__BB2_44:
	ret;

}


// ===== COMPILED SASS (sm_100) =====

	.target	sm_100

	.elftype	@"ET_EXEC"


//--------------------- .note.nv.tkinfo           --------------------------
	.section	.note.nv.tkinfo,"",@"SHT_NOTE"
	.sectionflags	@"SHF_NOTE_NV_TKINFO"
	.tkinfo
        /*0018*/ 	.word	0x00000002
        /*0030*/ 	.string	""
        /*0030*/ 	.string	"ptxas"
        /*0030*/ 	.string	"Cuda compilation tools, release 13.0, V13.0.88"
        /*0030*/ 	.string	"Build cuda_13.0.r13.0/compiler.36424714_0"
        /*0030*/ 	.string	"-arch sm_100 -m 64 "



//--------------------- .note.nv.cuinfo           --------------------------
	.section	.note.nv.cuinfo,"",@"SHT_NOTE"
	.sectionflags	@"SHF_NOTE_NV_CUINFO"
        /*0018*/ 	.short	0x0002
        /*001a*/ 	.short	0x0064
        /*001c*/ 	.short	0x0082
	.zero		2


//--------------------- .nv.info                  --------------------------
	.section	.nv.info,"",@"SHT_CUDA_INFO"
	.align	4


	//----- nvinfo : EIATTR_REGCOUNT
	.align		4
        /*0000*/ 	.byte	0x04, 0x2f
        /*0002*/ 	.short	(.L_10 - .L_9)
	.align		4
.L_9:
        /*0004*/ 	.word	index@(_Z18evacuate_for_smallP12Evacuate_objPiiiiS1_S1_S1_S1_S1_S1_S1_S1_PxS1_PbS1_i)
        /*0008*/ 	.word	0x00000028


	//----- nvinfo : EIATTR_FRAME_SIZE
	.align		4
.L_10:
        /*000c*/ 	.byte	0x04, 0x11
        /*000e*/ 	.short	(.L_12 - .L_11)
	.align		4
.L_11:
        /*0010*/ 	.word	index@(_Z18evacuate_for_smallP12Evacuate_objPiiiiS1_S1_S1_S1_S1_S1_S1_S1_PxS1_PbS1_i)
        /*0014*/ 	.word	0x00001390


	//----- nvinfo : EIATTR_REGCOUNT
	.align		4
.L_12:
        /*0018*/ 	.byte	0x04, 0x2f
        /*001a*/ 	.short	(.L_14 - .L_13)
	.align		4
.L_13:
        /*001c*/ 	.word	index@(_Z18evacuate_for_largeP17curandStateXORWOWP12Evacuate_objPbiiiPiiS4_S4_S4_S4_S4_S4_S4_S4_)
        /*0020*/ 	.word	0x00000028


	//----- nvinfo : EIATTR_FRAME_SIZE
	.align		4
.L_14:
        /*0024*/ 	.byte	0x04, 0x11
        /*0026*/ 	.short	(.L_16 - .L_15)
	.align		4
.L_15:
        /*0028*/ 	.word	index@(_Z18evacuate_for_largeP17curandStateXORWOWP12Evacuate_objPbiiiPiiS4_S4_S4_S4_S4_S4_S4_S4_)
        /*002c*/ 	.word	0x00000190


	//----- nvinfo : EIATTR_REGCOUNT
	.align		4
.L_16:
        /*0030*/ 	.byte	0x04, 0x2f
        /*0032*/ 	.short	(.L_18 - .L_17)
	.align		4
.L_17:
        /*0034*/ 	.word	index@(_Z7initRNGP17curandStateXORWOWyi)
        /*0038*/ 	.word	0x0000001f


	//----- nvinfo : EIATTR_FRAME_SIZE
	.align		4
.L_18:
        /*003c*/ 	.byte	0x04, 0x11
        /*003e*/ 	.short	(.L_20 - .L_19)
	.align		4
.L_19:
        /*0040*/ 	.word	index@(_Z7initRNGP17curandStateXORWOWyi)
        /*0044*/ 	.word	0x00000000


	//----- nvinfo : EIATTR_MIN_STACK_SIZE
	.align		4
.L_20:
        /*0048*/ 	.byte	0x04, 0x12
        /*004a*/ 	.short	(.L_22 - .L_21)
	.align		4
.L_21:
        /*004c*/ 	.word	index@(_Z7initRNGP17curandStateXORWOWyi)
        /*0050*/ 	.word	0x00000000


	//----- nvinfo : EIATTR_MIN_STACK_SIZE
	.align		4
.L_22:
        /*0054*/ 	.byte	0x04, 0x12
        /*0056*/ 	.short	(.L_24 - .L_23)
	.align		4
.L_23:
        /*0058*/ 	.word	index@(_Z18evacuate_for_largeP17curandStateXORWOWP12Evacuate_objPbiiiPiiS4_S4_S4_S4_S4_S4_S4_S4_)
        /*005c*/ 	.word	0x00000190


	//----- nvinfo : EIATTR_MIN_STACK_SIZE
	.align		4
.L_24:
        /*0060*/ 	.byte	0x04, 0x12
        /*0062*/ 	.short	(.L_26 - .L_25)
	.align		4
.L_25:
        /*0064*/ 	.word	index@(_Z18evacuate_for_smallP12Evacuate_objPiiiiS1_S1_S1_S1_S1_S1_S1_S1_PxS1_PbS1_i)
        /*0068*/ 	.word	0x00001390
.L_26:


//--------------------- .nv.compat                --------------------------
	.section	.nv.compat,"",@"SHT_CUDA_COMPAT_INFO"
	.align	4
        /*0000*/ 	.byte	0x02, 0x09, 0x00, 0x00, 0x02, 0x02, 0x01, 0x00, 0x02, 0x05, 0x05, 0x00, 0x03, 0x07, 0x01, 0x01
        /*0010*/ 	.byte	0x02, 0x03, 0x00, 0x00, 0x02, 0x06, 0x01, 0x00, 0x04, 0x0b, 0x08, 0x00, 0x09, 0x00, 0x00, 0x00
        /*0020*/ 	.byte	0x00, 0x00, 0x00, 0x00


//--------------------- .nv.info._Z7initRNGP17curandStateXORWOWyi --------------------------
	.section	.nv.info._Z7initRNGP17curandStateXORWOWyi,"",@"SHT_CUDA_INFO"
	.sectionflags	@""
	.align	4


	//----- nvinfo : EIATTR_CUDA_API_VERSION
	.align		4
        /*0000*/ 	.byte	0x04, 0x37
        /*0002*/ 	.short	(.L_28 - .L_27)
.L_27:
        /*0004*/ 	.word	0x00000082


	//----- nvinfo : EIATTR_KPARAM_INFO
	.align		4
.L_28:
        /*0008*/ 	.byte	0x04, 0x17
        /*000a*/ 	.short	(.L_30 - .L_29)
.L_29:
        /*000c*/ 	.word	0x00000000
        /*0010*/ 	.short	0x0002
        /*0012*/ 	.short	0x0010
        /*0014*/ 	.byte	0x00, 0xf0, 0x11, 0x00


	//----- nvinfo : EIATTR_KPARAM_INFO
	.align		4
.L_30:
        /*0018*/ 	.byte	0x04, 0x17
        /*001a*/ 	.short	(.L_32 - .L_31)
.L_31:
        /*001c*/ 	.word	0x00000000
        /*0020*/ 	.short	0x0001
        /*0022*/ 	.short	0x0008
        /*0024*/ 	.byte	0x00, 0xf0, 0x21, 0x00


	//----- nvinfo : EIATTR_KPARAM_INFO
	.align		4
.L_32:
        /*0028*/ 	.byte	0x04, 0x17
        /*002a*/ 	.short	(.L_34 - .L_33)
.L_33:
        /*002c*/ 	.word	0x00000000
        /*0030*/ 	.short	0x0000
        /*0032*/ 	.short	0x0000
        /*0034*/ 	.byte	0x00, 0xf5, 0x21, 0x00


	//----- nvinfo : EIATTR_SPARSE_MMA_MASK
	.align		4
.L_34:
        /*0038*/ 	.byte	0x03, 0x50
        /*003a*/ 	.short	0x0000


	//----- nvinfo : EIATTR_MAXREG_COUNT
	.align		4
        /*003c*/ 	.byte	0x03, 0x1b
        /*003e*/ 	.short	0x00ff


	//----- nvinfo : EIATTR_MERCURY_ISA_VERSION
	.align		4
        /*0040*/ 	.byte	0x03, 0x5f
        /*0042*/ 	.short	0x0101


	//----- nvinfo : EIATTR_VRC_CTA_INIT_COUNT
	.align		4
        /*0044*/ 	.byte	0x02, 0x4a
	.zero		1
	.zero		1


	//----- nvinfo : EIATTR_EXIT_INSTR_OFFSETS
	.align		4
        /*0048*/ 	.byte	0x04, 0x1c
        /*004a*/ 	.short	(.L_36 - .L_35)


	//   ....[0]....
.L_35:
        /*004c*/ 	.word	0x00000070


	//   ....[1]....
        /*0050*/ 	.word	0x00000f00


	//----- nvinfo : EIATTR_CRS_STACK_SIZE
	.align		4
.L_36:
        /*0054*/ 	.byte	0x04, 0x1e
        /*0056*/ 	.short	(.L_38 - .L_37)
.L_37:
        /*0058*/ 	.word	0x00000000


	//----- nvinfo : EIATTR_CBANK_PARAM_SIZE
	.align		4
.L_38:
        /*005c*/ 	.byte	0x03, 0x19
        /*005e*/ 	.short	0x0014


	//----- nvinfo : EIATTR_PARAM_CBANK
	.align		4
        /*0060*/ 	.byte	0x04, 0x0a
        /*0062*/ 	.short	(.L_40 - .L_39)
	.align		4
.L_39:
        /*0064*/ 	.word	index@(.nv.constant0._Z7initRNGP17curandStateXORWOWyi)
        /*0068*/ 	.short	0x0380
        /*006a*/ 	.short	0x0014


	//----- nvinfo : EIATTR_SW_WAR
	.align		4
.L_40:
        /*006c*/ 	.byte	0x04, 0x36
        /*006e*/ 	.short	(.L_42 - .L_41)
.L_41:
        /*0070*/ 	.word	0x00000008
.L_42:


//--------------------- .nv.info._Z18evacuate_for_largeP17curandStateXORWOWP12Evacuate_objPbiiiPiiS4_S4_S4_S4_S4_S4_S4_S4_ --------------------------
	.section	.nv.info._Z18evacuate_for_largeP17curandStateXORWOWP12Evacuate_objPbiiiPiiS4_S4_S4_S4_S4_S4_S4_S4_,"",@"SHT_CUDA_INFO"
	.sectionflags	@""
	.align	4


	//----- nvinfo : EIATTR_CUDA_API_VERSION
	.align		4
        /*0000*/ 	.byte	0x04, 0x37
        /*0002*/ 	.short	(.L_44 - .L_43)
.L_43:
        /*0004*/ 	.word	0x00000082


	//----- nvinfo : EIATTR_KPARAM_INFO
	.align		4
.L_44:
        /*0008*/ 	.byte	0x04, 0x17
        /*000a*/ 	.short	(.L_46 - .L_45)
.L_45:
        /*000c*/ 	.word	0x00000000
        /*0010*/ 	.short	0x000f
        /*0012*/ 	.short	0x0070
        /*0014*/ 	.byte	0x00, 0xf5, 0x21, 0x00


	//----- nvinfo : EIATTR_KPARAM_INFO
	.align		4
.L_46:
        /*0018*/ 	.byte	0x04, 0x17
        /*001a*/ 	.short	(.L_48 - .L_47)
.L_47:
        /*001c*/ 	.word	0x00000000
        /*0020*/ 	.short	0x000e
        /*0022*/ 	.short	0x0068
        /*0024*/ 	.byte	0x00, 0xf5, 0x21, 0x00


	//----- nvinfo : EIATTR_KPARAM_INFO
	.align		4
.L_48:
        /*0028*/ 	.byte	0x04, 0x17
        /*002a*/ 	.short	(.L_50 - .L_49)
.L_49:
        /*002c*/ 	.word	0x00000000
        /*0030*/ 	.short	0x000d
        /*0032*/ 	.short	0x0060
        /*0034*/ 	.byte	0x00, 0xf5, 0x21, 0x00


	//----- nvinfo : EIATTR_KPARAM_INFO
	.align		4
.L_50:
        /*0038*/ 	.byte	0x04, 0x17
        /*003a*/ 	.short	(.L_52 - .L_51)
.L_51:
        /*003c*/ 	.word	0x00000000
        /*0040*/ 	.short	0x000c
        /*0042*/ 	.short	0x0058
        /*0044*/ 	.byte	0x00, 0xf5, 0x21, 0x00


	//----- nvinfo : EIATTR_KPARAM_INFO
	.align		4
.L_52:
        /*0048*/ 	.byte	0x04, 0x17
        /*004a*/ 	.short	(.L_54 - .L_53)
.L_53:
        /*004c*/ 	.word	0x00000000
        /*0050*/ 	.short	0x000b
        /*0052*/ 	.short	0x0050
        /*0054*/ 	.byte	0x00, 0xf5, 0x21, 0x00


	//----- nvinfo : EIATTR_KPARAM_INFO
	.align		4
.L_54:
        /*0058*/ 	.byte	0x04, 0x17
        /*005a*/ 	.short	(.L_56 - .L_55)
.L_55:
        /*005c*/ 	.word	0x00000000
        /*0060*/ 	.short	0x000a
        /*0062*/ 	.short	0x0048
        /*0064*/ 	.byte	0x00, 0xf5, 0x21, 0x00


	//----- nvinfo : EIATTR_KPARAM_INFO
	.align		4
.L_56:
        /*0068*/ 	.byte	0x04, 0x17
        /*006a*/ 	.short	(.L_58 - .L_57)
.L_57:
        /*006c*/ 	.word	0x00000000
        /*0070*/ 	.short	0x0009
        /*0072*/ 	.short	0x0040
        /*0074*/ 	.byte	0x00, 0xf5, 0x21, 0x00


	//----- nvinfo : EIATTR_KPARAM_INFO
	.align		4
.L_58:
        /*0078*/ 	.byte	0x04, 0x17
        /*007a*/ 	.short	(.L_60 - .L_59)
.L_59:
        /*007c*/ 	.word	0x00000000
        /*0080*/ 	.short	0x0008
        /*0082*/ 	.short	0x0038
        /*0084*/ 	.byte	0x00, 0xf5, 0x21, 0x00


	//----- nvinfo : EIATTR_KPARAM_INFO
	.align		4
.L_60:
        /*0088*/ 	.byte	0x04, 0x17
        /*008a*/ 	.short	(.L_62 - .L_61)
.L_61:
        /*008c*/ 	.word	0x00000000
        /*0090*/ 	.short	0x0007
        /*0092*/ 	.short	0x0030
        /*0094*/ 	.byte	0x00, 0xf0, 0x11, 0x00


	//----- nvinfo : EIATTR_KPARAM_INFO
	.align		4
.L_62:
        /*0098*/ 	.byte	0x04, 0x17
        /*009a*/ 	.short	(.L_64 - .L_63)
.L_63:
        /*009c*/ 	.word	0x00000000
        /*00a0*/ 	.short	0x0006
        /*00a2*/ 	.short	0x0028
        /*00a4*/ 	.byte	0x00, 0xf5, 0x21, 0x00


	//----- nvinfo : EIATTR_KPARAM_INFO
	.align		4
.L_64:
        /*00a8*/ 	.byte	0x04, 0x17
        /*00aa*/ 	.short	(.L_66 - .L_65)
.L_65:
        /*00ac*/ 	.word	0x00000000
        /*00b0*/ 	.short	0x0005
        /*00b2*/ 	.short	0x0020
        /*00b4*/ 	.byte	0x00, 0xf0, 0x11, 0x00


	//----- nvinfo : EIATTR_KPARAM_INFO
	.align		4
.L_66:
        /*00b8*/ 	.byte	0x04, 0x17
        /*00ba*/ 	.short	(.L_68 - .L_67)
.L_67:
        /*00bc*/ 	.word	0x00000000
        /*00c0*/ 	.short	0x0004
        /*00c2*/ 	.short	0x001c
        /*00c4*/ 	.byte	0x00, 0xf0, 0x11, 0x00


	//----- nvinfo : EIATTR_KPARAM_INFO
	.align		4
.L_68:
        /*00c8*/ 	.byte	0x04, 0x17
        /*00ca*/ 	.short	(.L_70 - .L_69)
.L_69:
        /*00cc*/ 	.word	0x00000000
        /*00d0*/ 	.short	0x0003
        /*00d2*/ 	.short	0x0018
        /*00d4*/ 	.byte	0x00, 0xf0, 0x11, 0x00


	//----- nvinfo : EIATTR_KPARAM_INFO
	.align		4
.L_70:
        /*00d8*/ 	.byte	0x04, 0x17
        /*00da*/ 	.short	(.L_72 - .L_71)
.L_71:
        /*00dc*/ 	.word	0x00000000
        /*00e0*/ 	.short	0x0002
        /*00e2*/ 	.short	0x0010
        /*00e4*/ 	.byte	0x00, 0xf5, 0x21, 0x00


	//----- nvinfo : EIATTR_KPARAM_INFO
	.align		4
.L_72:
        /*00e8*/ 	.byte	0x04, 0x17
        /*00ea*/ 	.short	(.L_74 - .L_73)
.L_73:
        /*00ec*/ 	.word	0x00000000
        /*00f0*/ 	.short	0x0001
        /*00f2*/ 	.short	0x0008
        /*00f4*/ 	.byte	0x00, 0xf5, 0x21, 0x00


	//----- nvinfo : EIATTR_KPARAM_INFO
	.align		4
.L_74:
        /*00f8*/ 	.byte	0x04, 0x17
        /*00fa*/ 	.short	(.L_76 - .L_75)
.L_75:
        /*00fc*/ 	.word	0x00000000
        /*0100*/ 	.short	0x0000
        /*0102*/ 	.short	0x0000
        /*0104*/ 	.byte	0x00, 0xf5, 0x21, 0x00


	//----- nvinfo : EIATTR_SPARSE_MMA_MASK
	.align		4
.L_76:
        /*0108*/ 	.byte	0x03, 0x50
        /*010a*/ 	.short	0x0000


	//----- nvinfo : EIATTR_MAXREG_COUNT
	.align		4
        /*010c*/ 	.byte	0x03, 0x1b
        /*010e*/ 	.short	0x00ff


	//----- nvinfo : EIATTR_MERCURY_ISA_VERSION
	.align		4
        /*0110*/ 	.byte	0x03, 0x5f
        /*0112*/ 	.short	0x0101


	//----- nvinfo : EIATTR_VRC_CTA_INIT_COUNT
	.align		4
        /*0114*/ 	.byte	0x02, 0x4a
	.zero		1
	.zero		1


	//----- nvinfo : EIATTR_EXIT_INSTR_OFFSETS
	.align		4
        /*0118*/ 	.byte	0x04, 0x1c
        /*011a*/ 	.short	(.L_78 - .L_77)


	//   ....[0]....
.L_77:
        /*011c*/ 	.word	0x00000080


	//   ....[1]....
        /*0120*/ 	.word	0x00002810


	//----- nvinfo : EIATTR_CRS_STACK_SIZE
	.align		4
.L_78:
        /*0124*/ 	.byte	0x04, 0x1e
        /*0126*/ 	.short	(.L_80 - .L_79)
.L_79:
        /*0128*/ 	.word	0x00000000


	//----- nvinfo : EIATTR_CBANK_PARAM_SIZE
	.align		4
.L_80:
        /*012c*/ 	.byte	0x03, 0x19
        /*012e*/ 	.short	0x0078


	//----- nvinfo : EIATTR_PARAM_CBANK
	.align		4
        /*0130*/ 	.byte	0x04, 0x0a
        /*0132*/ 	.short	(.L_82 - .L_81)
	.align		4
.L_81:
        /*0134*/ 	.word	index@(.nv.constant0._Z18evacuate_for_largeP17curandStateXORWOWP12Evacuate_objPbiiiPiiS4_S4_S4_S4_S4_S4_S4_S4_)
        /*0138*/ 	.short	0x0380
        /*013a*/ 	.short	0x0078


	//----- nvinfo : EIATTR_SW_WAR
	.align		4
.L_82:
        /*013c*/ 	.byte	0x04, 0x36
        /*013e*/ 	.short	(.L_84 - .L_83)
.L_83:
        /*0140*/ 	.word	0x00000008
.L_84:


//--------------------- .nv.info._Z18evacuate_for_smallP12Evacuate_objPiiiiS1_S1_S1_S1_S1_S1_S1_S1_PxS1_PbS1_i --------------------------
	.section	.nv.info._Z18evacuate_for_smallP12Evacuate_objPiiiiS1_S1_S1_S1_S1_S1_S1_S1_PxS1_PbS1_i,"",@"SHT_CUDA_INFO"
	.sectionflags	@""
	.align	4


	//----- nvinfo : EIATTR_CUDA_API_VERSION
	.align		4
        /*0000*/ 	.byte	0x04, 0x37
        /*0002*/ 	.short	(.L_86 - .L_85)
.L_85:
        /*0004*/ 	.word	0x00000082


	//----- nvinfo : EIATTR_KPARAM_INFO
	.align		4
.L_86:
        /*0008*/ 	.byte	0x04, 0x17
        /*000a*/ 	.short	(.L_88 - .L_87)
.L_87:
        /*000c*/ 	.word	0x00000000
        /*0010*/ 	.short	0x0011
        /*0012*/ 	.short	0x0080
        /*0014*/ 	.byte	0x00, 0xf0, 0x11, 0x00


	//----- nvinfo : EIATTR_KPARAM_INFO
	.align		4
.L_88:
        /*0018*/ 	.byte	0x04, 0x17
        /*001a*/ 	.short	(.L_90 - .L_89)
.L_89:
        /*001c*/ 	.word	0x00000000
        /*0020*/ 	.short	0x0010
        /*0022*/ 	.short	0x0078
        /*0024*/ 	.byte	0x00, 0xf5, 0x21, 0x00


	//----- nvinfo : EIATTR_KPARAM_INFO
	.align		4
.L_90:
        /*0028*/ 	.byte	0x04, 0x17
        /*002a*/ 	.short	(.L_92 - .L_91)
.L_91:
        /*002c*/ 	.word	0x00000000
        /*0030*/ 	.short	0x000f
        /*0032*/ 	.short	0x0070
        /*0034*/ 	.byte	0x00, 0xf5, 0x21, 0x00


	//----- nvinfo : EIATTR_KPARAM_INFO
	.align		4
.L_92:
        /*0038*/ 	.byte	0x04, 0x17
        /*003a*/ 	.short	(.L_94 - .L_93)
.L_93:
        /*003c*/ 	.word	0x00000000
        /*0040*/ 	.short	0x000e
        /*0042*/ 	.short	0x0068
        /*0044*/ 	.byte	0x00, 0xf5, 0x21, 0x00


	//----- nvinfo : EIATTR_KPARAM_INFO
	.align		4
.L_94:
        /*0048*/ 	.byte	0x04, 0x17
        /*004a*/ 	.short	(.L_96 - .L_95)
.L_95:
        /*004c*/ 	.word	0x00000000
        /*0050*/ 	.short	0x000d
        /*0052*/ 	.short	0x0060
        /*0054*/ 	.byte	0x00, 0xf5, 0x21, 0x00


	//----- nvinfo : EIATTR_KPARAM_INFO
	.align		4
.L_96:
        /*0058*/ 	.byte	0x04, 0x17
        /*005a*/ 	.short	(.L_98 - .L_97)
.L_97:
        /*005c*/ 	.word	0x00000000
        /*0060*/ 	.short	0x000c
        /*0062*/ 	.short	0x0058
        /*0064*/ 	.byte	0x00, 0xf5, 0x21, 0x00


	//----- nvinfo : EIATTR_KPARAM_INFO
	.align		4
.L_98:
        /*0068*/ 	.byte	0x04, 0x17
        /*006a*/ 	.short	(.L_100 - .L_99)
.L_99:
        /*006c*/ 	.word	0x00000000
        /*0070*/ 	.short	0x000b
        /*0072*/ 	.short	0x0050
        /*0074*/ 	.byte	0x00, 0xf5, 0x21, 0x00


	//----- nvinfo : EIATTR_KPARAM_INFO
	.align		4
.L_100:
        /*0078*/ 	.byte	0x04, 0x17
        /*007a*/ 	.short	(.L_102 - .L_101)
.L_101:
        /*007c*/ 	.word	0x00000000
        /*0080*/ 	.short	0x000a
        /*0082*/ 	.short	0x0048
        /*0084*/ 	.byte	0x00, 0xf5, 0x21, 0x00


	//----- nvinfo : EIATTR_KPARAM_INFO
	.align		4
.L_102:
        /*0088*/ 	.byte	0x04, 0x17
        /*008a*/ 	.short	(.L_104 - .L_103)
.L_103:
        /*008c*/ 	.word	0x00000000
        /*0090*/ 	.short	0x0009
        /*0092*/ 	.short	0x0040
        /*0094*/ 	.byte	0x00, 0xf5, 0x21, 0x00


	//----- nvinfo : EIATTR_KPARAM_INFO
	.align		4
.L_104:
        /*0098*/ 	.byte	0x04, 0x17
        /*009a*/ 	.short	(.L_106 - .L_105)
.L_105:
        /*009c*/ 	.word	0x00000000
        /*00a0*/ 	.short	0x0008
        /*00a2*/ 	.short	0x0038
        /*00a4*/ 	.byte	0x00, 0xf5, 0x21, 0x00


	//----- nvinfo : EIATTR_KPARAM_INFO
	.align		4
.L_106:
        /*00a8*/ 	.byte	0x04, 0x17
        /*00aa*/ 	.short	(.L_108 - .L_107)
.L_107:
        /*00ac*/ 	.word	0x00000000
        /*00b0*/ 	.short	0x0007
        /*00b2*/ 	.short	0x0030
        /*00b4*/ 	.byte	0x00, 0xf5, 0x21, 0x00


	//----- nvinfo : EIATTR_KPARAM_INFO
	.align		4
.L_108:
        /*00b8*/ 	.byte	0x04, 0x17
        /*00ba*/ 	.short	(.L_110 - .L_109)
.L_109:
        /*00bc*/ 	.word	0x00000000
        /*00c0*/ 	.short	0x0006
        /*00c2*/ 	.short	0x0028
        /*00c4*/ 	.byte	0x00, 0xf5, 0x21, 0x00


	//----- nvinfo : EIATTR_KPARAM_INFO
	.align		4
.L_110:
        /*00c8*/ 	.byte	0x04, 0x17
        /*00ca*/ 	.short	(.L_112 - .L_111)
.L_111:
        /*00cc*/ 	.word	0x00000000
        /*00d0*/ 	.short	0x0005
        /*00d2*/ 	.short	0x0020
        /*00d4*/ 	.byte	0x00, 0xf5, 0x21, 0x00


	//----- nvinfo : EIATTR_KPARAM_INFO
	.align		4
.L_112:
        /*00d8*/ 	.byte	0x04, 0x17
        /*00da*/ 	.short	(.L_114 - .L_113)
.L_113:
        /*00dc*/ 	.word	0x00000000
        /*00e0*/ 	.short	0x0004
        /*00e2*/ 	.short	0x0018
        /*00e4*/ 	.byte	0x00, 0xf0, 0x11, 0x00


	//----- nvinfo : EIATTR_KPARAM_INFO
	.align		4
.L_114:
        /*00e8*/ 	.byte	0x04, 0x17
        /*00ea*/ 	.short	(.L_116 - .L_115)
.L_115:
        /*00ec*/ 	.word	0x00000000
        /*00f0*/ 	.short	0x0003
        /*00f2*/ 	.short	0x0014
        /*00f4*/ 	.byte	0x00, 0xf0, 0x11, 0x00


	//----- nvinfo : EIATTR_KPARAM_INFO
	.align		4
.L_116:
        /*00f8*/ 	.byte	0x04, 0x17
        /*00fa*/ 	.short	(.L_118 - .L_117)
.L_117:
        /*00fc*/ 	.word	0x00000000
        /*0100*/ 	.short	0x0002
        /*0102*/ 	.short	0x0010
        /*0104*/ 	.byte	0x00, 0xf0, 0x11, 0x00


	//----- nvinfo : EIATTR_KPARAM_INFO
	.align		4
.L_118:
        /*0108*/ 	.byte	0x04, 0x17
        /*010a*/ 	.short	(.L_120 - .L_119)
.L_119:
        /*010c*/ 	.word	0x00000000
        /*0110*/ 	.short	0x0001
        /*0112*/ 	.short	0x0008
        /*0114*/ 	.byte	0x00, 0xf5, 0x21, 0x00


	//----- nvinfo : EIATTR_KPARAM_INFO
	.align		4
.L_120:
        /*0118*/ 	.byte	0x04, 0x17
        /*011a*/ 	.short	(.L_122 - .L_121)
.L_121:
        /*011c*/ 	.word	0x00000000
        /*0120*/ 	.short	0x0000
        /*0122*/ 	.short	0x0000
        /*0124*/ 	.byte	0x00, 0xf5, 0x21, 0x00


	//----- nvinfo : EIATTR_SPARSE_MMA_MASK
	.align		4
.L_122:
        /*0128*/ 	.byte	0x03, 0x50
        /*012a*/ 	.short	0x0000


	//----- nvinfo : EIATTR_MAXREG_COUNT
	.align		4
        /*012c*/ 	.byte	0x03, 0x1b
        /*012e*/ 	.short	0x00ff


	//----- nvinfo : EIATTR_MERCURY_ISA_VERSION
	.align		4
        /*0130*/ 	.byte	0x03, 0x5f
        /*0132*/ 	.short	0x0101


	//----- nvinfo : EIATTR_VRC_CTA_INIT_COUNT
	.align		4
        /*0134*/ 	.byte	0x02, 0x4a
	.zero		1
	.zero		1


	//----- nvinfo : EIATTR_EXIT_INSTR_OFFSETS
	.align		4
        /*0138*/ 	.byte	0x04, 0x1c
        /*013a*/ 	.short	(.L_124 - .L_123)


	//   ....[0]....
.L_123:
        /*013c*/ 	.word	0x00000080


	//   ....[1]....
        /*0140*/ 	.word	0x00003b30


	//   ....[2]....
        /*0144*/ 	.word	0x00003bf0


	//----- nvinfo : EIATTR_CRS_STACK_SIZE
	.align		4
.L_124:
        /*0148*/ 	.byte	0x04, 0x1e
        /*014a*/ 	.short	(.L_126 - .L_125)
.L_125:
        /*014c*/ 	.word	0x00000000


	//----- nvinfo : EIATTR_CBANK_PARAM_SIZE
	.align		4
.L_126:
        /*0150*/ 	.byte	0x03, 0x19
        /*0152*/ 	.short	0x0084


	//----- nvinfo : EIATTR_PARAM_CBANK
	.align		4
        /*0154*/ 	.byte	0x04, 0x0a
        /*0156*/ 	.short	(.L_128 - .L_127)
	.align		4
.L_127:
        /*0158*/ 	.word	index@(.nv.constant0._Z18evacuate_for_smallP12Evacuate_objPiiiiS1_S1_S1_S1_S1_S1_S1_S1_PxS1_PbS1_i)
        /*015c*/ 	.short	0x0380
        /*015e*/ 	.short	0x0084


	//----- nvinfo : EIATTR_SW_WAR
	.align		4
.L_128:
        /*0160*/ 	.byte	0x04, 0x36
        /*0162*/ 	.short	(.L_130 - .L_129)
.L_129:
        /*0164*/ 	.word	0x00000008
.L_130:


//--------------------- .nv.callgraph             --------------------------
	.section	.nv.callgraph,"",@"SHT_CUDA_CALLGRAPH"
	.align	4
	.sectionentsize	8
	.align		4
        /*0000*/ 	.word	0x00000000
	.align		4
        /*0004*/ 	.word	0xffffffff
	.align		4
        /*0008*/ 	.word	0x00000000
	.align		4
        /*000c*/ 	.word	0xfffffffe
	.align		4
        /*0010*/ 	.word	0x00000000
	.align		4
        /*0014*/ 	.word	0xfffffffd
	.align		4
        /*0018*/ 	.word	0x00000000
	.align		4
        /*001c*/ 	.word	0xfffffffc


//--------------------- .nv.constant4             --------------------------
	.section	.nv.constant4,"a",@progbits
	.align	8
	.align		8
.nv.constant4:
        /*0000*/ 	.dword	precalc_xorwow_matrix
	.align		8
        /*0008*/ 	.dword	precalc_xorwow_offset_matrix
	.align		8
        /*0010*/ 	.dword	mrg32k3aM1
	.align		8
        /*0018*/ 	.dword	mrg32k3aM2
	.align		8
        /*0020*/ 	.dword	mrg32k3aM1SubSeq
	.align		8
        /*0028*/ 	.dword	mrg32k3aM2SubSeq
	.align		8
        /*0030*/ 	.dword	mrg32k3aM1Seq
	.align		8
        /*0038*/ 	.dword	mrg32k3aM2Seq


//--------------------- .nv.constant3             --------------------------
	.section	.nv.constant3,"a",@progbits
	.align	8
.nv.constant3:
	.type		__cr_lgamma_table,@object
	.size		__cr_lgamma_table,(.L_8 - __cr_lgamma_table)
__cr_lgamma_table:
        /*0000*/ 	.byte	0x00, 0x00, 0x00, 0x00, 0x00, 0x00, 0x00, 0x00, 0x00, 0x00, 0x00, 0x00, 0x00, 0x00, 0x00, 0x00
        /*0010*/ 	.byte	0xef, 0x39, 0xfa, 0xfe, 0x42, 0x2e, 0xe6, 0x3f, 0x02, 0x20, 0x2a, 0xfa, 0x0b, 0xab, 0xfc, 0x3f
        /*0020*/ 	.byte	0xf9, 0x2c, 0x92, 0x7c, 0xa7, 0x6c, 0x09, 0x40, 0xc9, 0x79, 0x44, 0x3c, 0x64, 0x26, 0x13, 0x40
        /*0030*/ 	.byte	0xca, 0x01, 0xcf, 0x3a, 0x27, 0x51, 0x1a, 0x40, 0x30, 0xcc, 0x2d, 0xf3, 0xe1, 0x0c, 0x21, 0x40
        /*0040*/ 	.byte	0x0d, 0xb7, 0xfc, 0x82, 0x8e, 0x35, 0x25, 0x40
.L_8:


//--------------------- .text._Z7initRNGP17curandStateXORWOWyi --------------------------
	.section	.text._Z7initRNGP17curandStateXORWOWyi,"ax",@progbits
	.align	128
        .global         _Z7initRNGP17curandStateXORWOWyi
        .type           _Z7initRNGP17curandStateXORWOWyi,@function
        .size           _Z7initRNGP17curandStateXORWOWyi,(.L_x_131 - _Z7initRNGP17curandStateXORWOWyi)
        .other          _Z7initRNGP17curandStateXORWOWyi,@"STO_CUDA_ENTRY STV_DEFAULT"
_Z7initRNGP17curandStateXORWOWyi:
.text._Z7initRNGP17curandStateXORWOWyi:
[----:B------:R-:W-:Y:S01]  /*0000*/  LDC R1, c[0x0][0x37c] ;  /* 0x0000df00ff017b82 */ /* 0x000fe20000000800 */
[----:B------:R-:W0:Y:S07]  /*0010*/  S2R R0, SR_TID.X ;  /* 0x0000000000007919 */ /* 0x000e2e0000002100 */
[----:B------:R-:W0:Y:S01]  /*0020*/  S2UR UR4, SR_CTAID.X ;  /* 0x00000000000479c3 */ /* 0x000e220000002500 */
[----:B------:R-:W1:Y:S07]  /*0030*/  LDCU UR5, c[0x0][0x390] ;  /* 0x00007200ff0577ac */ /* 0x000e6e0008000800 */
[----:B------:R-:W0:Y:S02]  /*0040*/  LDC R13, c[0x0][0x360] ;  /* 0x0000d800ff0d7b82 */ /* 0x000e240000000800 */
[----:B0-----:R-:W-:-:S05]  /*0050*/  IMAD R13, R13, UR4, R0 ;  /* 0x000000040d0d7c24 */ /* 0x001fca000f8e0200 */
[----:B-1----:R-:W-:-:S13]  /*0060*/  ISETP.GE.AND P0, PT, R13, UR5, PT ;  /* 0x000000050d007c0c */ /* 0x002fda000bf06270 */
[----:B------:R-:W-:Y:S05]  /*0070*/  @P0 EXIT ;  /* 0x000000000000094d */ /* 0x000fea0003800000 */
[----:B------:R-:W0:Y:S01]  /*0080*/  LDC.64 R2, c[0x0][0x388] ;  /* 0x0000e200ff027b82 */ /* 0x000e220000000a00 */
[----:B------:R-:W1:Y:S01]  /*0090*/  LDCU.64 UR4, c[0x0][0x358] ;  /* 0x00006b00ff0477ac */ /* 0x000e620008000a00 */
[----:B------:R-:W-:Y:S01]  /*00a0*/  ISETP.NE.AND P0, PT, R13, RZ, PT ;  /* 0x000000ff0d00720c */ /* 0x000fe20003f05270 */
[----:B------:R-:W-:Y:S05]  /*00b0*/  BSSY.RECONVERGENT B0, `(.L_x_0) ;  /* 0x00000e1000007945 */ /* 0x000fea0003800200 */
[----:B------:R-:W2:Y:S01]  /*00c0*/  LDC.64 R6, c[0x0][0x380] ;  /* 0x0000e000ff067b82 */ /* 0x000ea20000000a00 */
[----:B0-----:R-:W-:Y:S02]  /*00d0*/  LOP3.LUT R0, R2, 0xaad26b49, RZ, 0x3c, !PT ;  /* 0xaad26b4902007812 */ /* 0x001fe400078e3cff */
[----:B------:R-:W-:-:S03]  /*00e0*/  LOP3.LUT R2, R3, 0xf7dcefdd, RZ, 0x3c, !PT ;  /* 0xf7dcefdd03027812 */ /* 0x000fc600078e3cff */
[----:B------:R-:W-:Y:S02]  /*00f0*/  IMAD R0, R0, 0x4182bed5, RZ ;  /* 0x4182bed500007824 */ /* 0x000fe400078e02ff */
[----:B------:R-:W-:Y:S02]  /*0100*/  IMAD R3, R2, -0x658354e5, RZ ;  /* 0x9a7cab1b02037824 */ /* 0x000fe400078e02ff */
[----:B--2---:R-:W-:Y:S01]  /*0110*/  IMAD.WIDE R6, R13, 0x30, R6 ;  /* 0x000000300d067825 */ /* 0x004fe200078e0206 */
[C---:B------:R-:W-:Y:S02]  /*0120*/  LOP3.LUT R8, R0.reuse, 0x159a55e5, RZ, 0x3c, !PT ;  /* 0x159a55e500087812 */ /* 0x040fe400078e3cff */
[C---:B------:R-:W-:Y:S01]  /*0130*/  IADD3 R4, PT, PT, R0.reuse, 0x64f0c9, R3 ;  /* 0x0064f0c900047810 */ /* 0x040fe20007ffe003 */
[C---:B------:R-:W-:Y:S01]  /*0140*/  VIADD R5, R0.reuse, 0x75bcd15 ;  /* 0x075bcd1500057836 */ /* 0x040fe20000000000 */
[----:B------:R-:W-:Y:S01]  /*0150*/  LOP3.LUT R10, R3, 0x5491333, RZ, 0x3c, !PT ;  /* 0x05491333030a7812 */ /* 0x000fe200078e3cff */
[----:B------:R-:W-:-:S02]  /*0160*/  VIADD R11, R0, 0x583f19 ;  /* 0x00583f19000b7836 */ /* 0x000fc40000000000 */
[----:B------:R-:W-:Y:S01]  /*0170*/  VIADD R9, R3, 0x1f123bb5 ;  /* 0x1f123bb503097836 */ /* 0x000fe20000000000 */
[----:B-1----:R0:W-:Y:S04]  /*0180*/  STG.E.64 desc[UR4][R6.64], R4 ;  /* 0x0000000406007986 */ /* 0x0021e8000c101b04 */
[----:B------:R0:W-:Y:S04]  /*0190*/  STG.E.64 desc[UR4][R6.64+0x8], R8 ;  /* 0x0000080806007986 */ /* 0x0001e8000c101b04 */
[----:B------:R0:W-:Y:S01]  /*01a0*/  STG.E.64 desc[UR4][R6.64+0x10], R10 ;  /* 0x0000100a06007986 */ /* 0x0001e2000c101b04 */
[----:B------:R-:W-:Y:S05]  /*01b0*/  @!P0 BRA `(.L_x_1) ;  /* 0x0000000c00408947 */ /* 0x000fea0003800000 */
[----:B------:R-:W-:Y:S01]  /*01c0*/  SHF.R.S32.HI R0, RZ, 0x1f, R13 ;  /* 0x0000001fff007819 */ /* 0x000fe2000001140d */
[----:B------:R-:W-:-:S07]  /*01d0*/  IMAD.MOV.U32 R12, RZ, RZ, RZ ;  /* 0x000000ffff0c7224 */ /* 0x000fce00078e00ff */
.L_x_7:
[----:B-1----:R-:W-:Y:S01]  /*01e0*/  LOP3.LUT R2, R13, 0x3, RZ, 0xc0, !PT ;  /* 0x000000030d027812 */ /* 0x002fe200078ec0ff */
[----:B------:R-:W-:Y:S03]  /*01f0*/  BSSY.RECONVERGENT B1, `(.L_x_2) ;  /* 0x00000c6000017945 */ /* 0x000fe60003800200 */
[----:B------:R-:W-:-:S04]  /*0200*/  ISETP.NE.U32.AND P0, PT, R2, RZ, PT ;  /* 0x000000ff0200720c */ /* 0x000fc80003f05070 */
[----:B------:R-:W-:-:S13]  /*0210*/  ISETP.NE.AND.EX P0, PT, RZ, RZ, PT, P0 ;  /* 0x000000ffff00720c */ /* 0x000fda0003f05300 */
[----:B------:R-:W-:Y:S05]  /*0220*/  @!P0 BRA `(.L_x_3) ;  /* 0x0000000c00088947 */ /* 0x000fea0003800000 */
[----:B0-----:R-:W0:Y:S01]  /*0230*/  LDC.64 R8, c[0x4][RZ] ;  /* 0x01000000ff087b82 */ /* 0x001e220000000a00 */
[----:B------:R-:W-:Y:S02]  /*0240*/  IMAD.MOV.U32 R14, RZ, RZ, RZ ;  /* 0x000000ffff0e7224 */ /* 0x000fe400078e00ff */
[----:B0-----:R-:W-:-:S07]  /*0250*/  IMAD.WIDE.U32 R8, R12, 0xc80, R8 ;  /* 0x00000c800c087825 */ /* 0x001fce00078e0008 */
.L_x_6:
[----:B-1----:R-:W-:Y:S01]  /*0260*/  IMAD.MOV.U32 R15, RZ, RZ, RZ ;  /* 0x000000ffff0f7224 */ /* 0x002fe200078e00ff */
[----:B------:R-:W-:Y:S01]  /*0270*/  CS2R R2, SRZ ;  /* 0x0000000000027805 */ /* 0x000fe2000001ff00 */
[----:B------:R-:W-:Y:S01]  /*0280*/  IMAD.MOV.U32 R17, RZ, RZ, RZ ;  /* 0x000000ffff117224 */ /* 0x000fe200078e00ff */
[----:B------:R-:W-:-:S07]  /*0290*/  CS2R R4, SRZ ;  /* 0x0000000000047805 */ /* 0x000fce000001ff00 */
.L_x_5:
[----:B------:R-:W-:-:S05]  /*02a0*/  IMAD.WIDE.U32 R10, R17, 0x4, R6 ;  /* 0x00000004110a7825 */ /* 0x000fca00078e0006 */
[----:B------:R0:W5:Y:S01]  /*02b0*/  LDG.E R16, desc[UR4][R10.64+0x4] ;  /* 0x000004040a107981 */ /* 0x000162000c1e1900 */
[----:B------:R-:W-:-:S07]  /*02c0*/  IMAD.MOV.U32 R19, RZ, RZ, RZ ;  /* 0x000000ffff137224 */ /* 0x000fce00078e00ff */
.L_x_4:
[----:B-----5:R-:W-:Y:S01]  /*02d0*/  SHF.R.U32.HI R24, RZ, R19, R16 ;  /* 0x00000013ff187219 */ /* 0x020fe20000011610 */
[----:B0-----:R-:W-:-:S03]  /*02e0*/  IMAD.SHL.U32 R10, R17, 0x20, RZ ;  /* 0x00000020110a7824 */ /* 0x001fc600078e00ff */
[----:B------:R-:W-:Y:S01]  /*02f0*/  LOP3.LUT R11, R24, 0x1, RZ, 0xc0, !PT ;  /* 0x00000001180b7812 */ /* 0x000fe200078ec0ff */
[----:B------:R-:W-:-:S03]  /*0300*/  IMAD.IADD R10, R10, 0x1, R19 ;  /* 0x000000010a0a7824 */ /* 0x000fc600078e0213 */
[----:B------:R-:W-:Y:S01]  /*0310*/  ISETP.NE.U32.AND P0, PT, R11, 0x1, PT ;  /* 0x000000010b00780c */ /* 0x000fe20003f05070 */
[----:B------:R-:W-:-:S03]  /*0320*/  IMAD R11, R10, 0x5, RZ ;  /* 0x000000050a0b7824 */ /* 0x000fc600078e02ff */
[----:B------:R-:W-:Y:S01]  /*0330*/  R2P PR, R24, 0x7e ;  /* 0x0000007e18007804 */ /* 0x000fe20000000000 */
[----:B------:R-:W-:-:S08]  /*0340*/  IMAD.WIDE.U32 R10, R11, 0x4, R8 ;  /* 0x000000040b0a7825 */ /* 0x000fd000078e0008 */
[----:B------:R-:W2:Y:S04]  /*0350*/  @!P0 LDG.E R18, desc[UR4][R10.64] ;  /* 0x000000040a128981 */ /* 0x000ea8000c1e1900 */
[----:B------:R-:W3:Y:S04]  /*0360*/  @!P0 LDG.E R20, desc[UR4][R10.64+0x10] ;  /* 0x000010040a148981 */ /* 0x000ee8000c1e1900 */
[----:B------:R-:W4:Y:S04]  /*0370*/  @P1 LDG.E R22, desc[UR4][R10.64+0x14] ;  /* 0x000014040a161981 */ /* 0x000f28000c1e1900 */
[----:B------:R-:W4:Y:S04]  /*0380*/  @P2 LDG.E R26, desc[UR4][R10.64+0x28] ;  /* 0x000028040a1a2981 */ /* 0x000f28000c1e1900 */
[----:B------:R-:W4:Y:S04]  /*0390*/  @!P0 LDG.E R21, desc[UR4][R10.64+0x4] ;  /* 0x000004040a158981 */ /* 0x000f28000c1e1900 */
[----:B------:R-:W4:Y:S04]  /*03a0*/  @!P0 LDG.E R23, desc[UR4][R10.64+0xc] ;  /* 0x00000c040a178981 */ /* 0x000f28000c1e1900 */
[----:B------:R-:W4:Y:S04]  /*03b0*/  @P1 LDG.E R25, desc[UR4][R10.64+0x18] ;  /* 0x000018040a191981 */ /* 0x000f28000c1e1900 */
[----:B------:R-:W4:Y:S04]  /*03c0*/  @P3 LDG.E R28, desc[UR4][R10.64+0x3c] ;  /* 0x00003c040a1c3981 */ /* 0x000f28000c1e1900 */
[----:B------:R-:W4:Y:S01]  /*03d0*/  @P6 LDG.E R27, desc[UR4][R10.64+0x7c] ;  /* 0x00007c040a1b6981 */ /* 0x000f22000c1e1900 */
[----:B--2---:R-:W-:-:S03]  /*03e0*/  @!P0 LOP3.LUT R15, R15, R18, RZ, 0x3c, !PT ;  /* 0x000000120f0f8212 */ /* 0x004fc600078e3cff */
[----:B------:R-:W2:Y:S01]  /*03f0*/  @!P0 LDG.E R18, desc[UR4][R10.64+0x8] ;  /* 0x000008040a128981 */ /* 0x000ea2000c1e1900 */
[----:B---3--:R-:W-:-:S03]  /*0400*/  @!P0 LOP3.LUT R3, R3, R20, RZ, 0x3c, !PT ;  /* 0x0000001403038212 */ /* 0x008fc600078e3cff */
[----:B------:R-:W3:Y:S01]  /*0410*/  @P1 LDG.E R20, desc[UR4][R10.64+0x24] ;  /* 0x000024040a141981 */ /* 0x000ee2000c1e1900 */
[----:B----4-:R-:W-:-:S03]  /*0420*/  @P1 LOP3.LUT R15, R15, R22, RZ, 0x3c, !PT ;  /* 0x000000160f0f1212 */ /* 0x010fc600078e3cff */
[----:B------:R-:W4:Y:S01]  /*0430*/  @P2 LDG.E R22, desc[UR4][R10.64+0x38] ;  /* 0x000038040a162981 */ /* 0x000f22000c1e1900 */
[----:B------:R-:W-:-:S03]  /*0440*/  @P2 LOP3.LUT R15, R15, R26, RZ, 0x3c, !PT ;  /* 0x0000001a0f0f2212 */ /* 0x000fc600078e3cff */
[----:B------:R-:W4:Y:S01]  /*0450*/  @P4 LDG.E R26, desc[UR4][R10.64+0x50] ;  /* 0x000050040a1a4981 */ /* 0x000f22000c1e1900 */
[----:B------:R-:W-:-:S03]  /*0460*/  @!P0 LOP3.LUT R4, R4, R21, RZ, 0x3c, !PT ;  /* 0x0000001504048212 */ /* 0x000fc600078e3cff */
[----:B------:R-:W4:Y:S01]  /*0470*/  @P1 LDG.E R21, desc[UR4][R10.64+0x20] ;  /* 0x000020040a151981 */ /* 0x000f22000c1e1900 */
[----:B------:R-:W-:-:S03]  /*0480*/  @!P0 LOP3.LUT R2, R2, R23, RZ, 0x3c, !PT ;  /* 0x0000001702028212 */ /* 0x000fc600078e3cff */
[----:B------:R-:W4:Y:S01]  /*0490*/  @P2 LDG.E R23, desc[UR4][R10.64+0x2c] ;  /* 0x00002c040a172981 */ /* 0x000f22000c1e1900 */
[----:B------:R-:W-:-:S03]  /*04a0*/  @P1 LOP3.LUT R4, R4, R25, RZ, 0x3c, !PT ;  /* 0x0000001904041212 */ /* 0x000fc600078e3cff */
[----:B------:R-:W4:Y:S01]  /*04b0*/  @P2 LDG.E R25, desc[UR4][R10.64+0x34] ;  /* 0x000034040a192981 */ /* 0x000f22000c1e1900 */
[----:B--2---:R-:W-:-:S03]  /*04c0*/  @!P0 LOP3.LUT R5, R5, R18, RZ, 0x3c, !PT ;  /* 0x0000001205058212 */ /* 0x004fc600078e3cff */
[----:B------:R-:W2:Y:S01]  /*04d0*/  @P1 LDG.E R18, desc[UR4][R10.64+0x1c] ;  /* 0x00001c040a121981 */ /* 0x000ea2000c1e1900 */
[----:B---3--:R-:W-:-:S03]  /*04e0*/  @P1 LOP3.LUT R3, R3, R20, RZ, 0x3c, !PT ;  /* 0x0000001403031212 */ /* 0x008fc600078e3cff */
[----:B------:R-:W3:Y:S01]  /*04f0*/  @P2 LDG.E R20, desc[UR4][R10.64+0x30] ;  /* 0x000030040a142981 */ /* 0x000ee2000c1e1900 */
[----:B----4-:R-:W-:-:S03]  /*0500*/  @P2 LOP3.LUT R3, R3, R22, RZ, 0x3c, !PT ;  /* 0x0000001603032212 */ /* 0x010fc600078e3cff */
[----:B------:R-:W4:Y:S01]  /*0510*/  @P3 LDG.E R22, desc[UR4][R10.64+0x4c] ;  /* 0x00004c040a163981 */ /* 0x000f22000c1e1900 */
[----:B------:R-:W-:-:S04]  /*0520*/  @P3 LOP3.LUT R15, R15, R28, RZ, 0x3c, !PT ;  /* 0x0000001c0f0f3212 */ /* 0x000fc800078e3cff */
[----:B------:R-:W-:Y:S02]  /*0530*/  @P4 LOP3.LUT R15, R15, R26, RZ, 0x3c, !PT ;  /* 0x0000001a0f0f4212 */ /* 0x000fe400078e3cff */
[----:B------:R-:W-:Y:S01]  /*0540*/  @P1 LOP3.LUT R2, R2, R21, RZ, 0x3c, !PT ;  /* 0x0000001502021212 */ /* 0x000fe200078e3cff */
[----:B------:R-:W4:Y:S04]  /*0550*/  @P5 LDG.E R26, desc[UR4][R10.64+0x64] ;  /* 0x000064040a1a5981 */ /* 0x000f28000c1e1900 */
[----:B------:R-:W4:Y:S01]  /*0560*/  @P3 LDG.E R21, desc[UR4][R10.64+0x40] ;  /* 0x000040040a153981 */ /* 0x000f22000c1e1900 */
[----:B------:R-:W-:Y:S02]  /*0570*/  @P2 LOP3.LUT R4, R4, R23, RZ, 0x3c, !PT ;  /* 0x0000001704042212 */ /* 0x000fe400078e3cff */
[----:B------:R-:W-:Y:S01]  /*0580*/  @P2 LOP3.LUT R2, R2, R25, RZ, 0x3c, !PT ;  /* 0x0000001902022212 */ /* 0x000fe200078e3cff */
[----:B------:R-:W4:Y:S04]  /*0590*/  @P3 LDG.E R23, desc[UR4][R10.64+0x48] ;  /* 0x000048040a173981 */ /* 0x000f28000c1e1900 */
[----:B------:R-:W4:Y:S01]  /*05a0*/  @P4 LDG.E R25, desc[UR4][R10.64+0x54] ;  /* 0x000054040a194981 */ /* 0x000f22000c1e1900 */
[----:B--2---:R-:W-:-:S03]  /*05b0*/  @P1 LOP3.LUT R5, R5, R18, RZ, 0x3c, !PT ;  /* 0x0000001205051212 */ /* 0x004fc600078e3cff */
[----:B------:R-:W2:Y:S01]  /*05c0*/  @P3 LDG.E R18, desc[UR4][R10.64+0x44] ;  /* 0x000044040a123981 */ /* 0x000ea2000c1e1900 */
[----:B---3--:R-:W-:-:S03]  /*05d0*/  @P2 LOP3.LUT R5, R5, R20, RZ, 0x3c, !PT ;  /* 0x0000001405052212 */ /* 0x008fc600078e3cff */
[----:B------:R-:W3:Y:S01]  /*05e0*/  @P4 LDG.E R20, desc[UR4][R10.64+0x58] ;  /* 0x000058040a144981 */ /* 0x000ee2000c1e1900 */
[----:B----4-:R-:W-:-:S03]  /*05f0*/  @P3 LOP3.LUT R3, R3, R22, RZ, 0x3c, !PT ;  /* 0x0000001603033212 */ /* 0x010fc600078e3cff */
[----:B------:R-:W4:Y:S01]  /*0600*/  @P4 LDG.E R22, desc[UR4][R10.64+0x60] ;  /* 0x000060040a164981 */ /* 0x000f22000c1e1900 */
[----:B------:R-:W-:Y:S02]  /*0610*/  LOP3.LUT P0, RZ, R24, 0x80, RZ, 0xc0, !PT ;  /* 0x0000008018ff7812 */ /* 0x000fe4000780c0ff */
[----:B------:R-:W-:Y:S02]  /*0620*/  @P5 LOP3.LUT R15, R15, R26, RZ, 0x3c, !PT ;  /* 0x0000001a0f0f5212 */ /* 0x000fe400078e3cff */
[----:B------:R-:W4:Y:S01]  /*0630*/  @P6 LDG.E R26, desc[UR4][R10.64+0x78] ;  /* 0x000078040a1a6981 */ /* 0x000f22000c1e1900 */
[----:B------:R-:W-:-:S03]  /*0640*/  @P3 LOP3.LUT R4, R4, R21, RZ, 0x3c, !PT ;  /* 0x0000001504043212 */ /* 0x000fc600078e3cff */
[----:B------:R-:W4:Y:S01]  /*0650*/  @P4 LDG.E R21, desc[UR4][R10.64+0x5c] ;  /* 0x00005c040a154981 */ /* 0x000f22000c1e1900 */
[----:B------:R-:W-:-:S03]  /*0660*/  @P3 LOP3.LUT R2, R2, R23, RZ, 0x3c, !PT ;  /* 0x0000001702023212 */ /* 0x000fc600078e3cff */
[----:B------:R-:W4:Y:S01]  /*0670*/  @P5 LDG.E R23, desc[UR4][R10.64+0x68] ;  /* 0x000068040a175981 */ /* 0x000f22000c1e1900 */
[----:B------:R-:W-:-:S03]  /*0680*/  @P4 LOP3.LUT R4, R4, R25, RZ, 0x3c, !PT ;  /* 0x0000001904044212 */ /* 0x000fc600078e3cff */
[----:B------:R-:W4:Y:S01]  /*0690*/  @P5 LDG.E R25, desc[UR4][R10.64+0x70] ;  /* 0x000070040a195981 */ /* 0x000f22000c1e1900 */
[----:B--2---:R-:W-:-:S03]  /*06a0*/  @P3 LOP3.LUT R5, R5, R18, RZ, 0x3c, !PT ;  /* 0x0000001205053212 */ /* 0x004fc600078e3cff */
[----:B------:R-:W2:Y:S01]  /*06b0*/  @P5 LDG.E R18, desc[UR4][R10.64+0x6c] ;  /* 0x00006c040a125981 */ /* 0x000ea2000c1e1900 */
[----:B---3--:R-:W-:-:S03]  /*06c0*/  @P4 LOP3.LUT R5, R5, R20, RZ, 0x3c, !PT ;  /* 0x0000001405054212 */ /* 0x008fc600078e3cff */
[----:B------:R-:W3:Y:S01]  /*06d0*/  @P5 LDG.E R20, desc[UR4][R10.64+0x74] ;  /* 0x000074040a145981 */ /* 0x000ee2000c1e1900 */
[----:B----4-:R-:W-:-:S03]  /*06e0*/  @P4 LOP3.LUT R3, R3, R22, RZ, 0x3c, !PT ;  /* 0x0000001603034212 */ /* 0x010fc600078e3cff */
[----:B------:R-:W4:Y:S01]  /*06f0*/  @P0 LDG.E R22, desc[UR4][R10.64+0x8c] ;  /* 0x00008c040a160981 */ /* 0x000f22000c1e1900 */
[----:B------:R-:W-:-:S03]  /*0700*/  @P6 LOP3.LUT R15, R15, R26, RZ, 0x3c, !PT ;  /* 0x0000001a0f0f6212 */ /* 0x000fc600078e3cff */
        /* <DEDUP_REMOVED lines=13> */
[----:B------:R-:W-:Y:S02]  /*07e0*/  @P6 LOP3.LUT R4, R4, R27, RZ, 0x3c, !PT ;  /* 0x0000001b04046212 */ /* 0x000fe400078e3cff */
[----:B------:R-:W-:Y:S02]  /*07f0*/  @P6 LOP3.LUT R2, R2, R21, RZ, 0x3c, !PT ;  /* 0x0000001502026212 */ /* 0x000fe400078e3cff */
[----:B------:R-:W-:Y:S02]  /*0800*/  @P0 LOP3.LUT R4, R4, R23, RZ, 0x3c, !PT ;  /* 0x0000001704040212 */ /* 0x000fe400078e3cff */
[----:B------:R-:W-:Y:S02]  /*0810*/  @P0 LOP3.LUT R2, R2, R25, RZ, 0x3c, !PT ;  /* 0x0000001902020212 */ /* 0x000fe400078e3cff */
[----:B--2---:R-:W-:Y:S02]  /*0820*/  @P6 LOP3.LUT R5, R5, R18, RZ, 0x3c, !PT ;  /* 0x0000001205056212 */ /* 0x004fe400078e3cff */
[----:B---3--:R-:W-:-:S02]  /*0830*/  @P6 LOP3.LUT R3, R3, R20, RZ, 0x3c, !PT ;  /* 0x0000001403036212 */ /* 0x008fc400078e3cff */
[----:B----4-:R-:W-:Y:S02]  /*0840*/  @P0 LOP3.LUT R5, R5, R22, RZ, 0x3c, !PT ;  /* 0x0000001605050212 */ /* 0x010fe400078e3cff */
[----:B------:R-:W-:Y:S02]  /*0850*/  @P0 LOP3.LUT R3, R3, R26, RZ, 0x3c, !PT ;  /* 0x0000001a03030212 */ /* 0x000fe400078e3cff */
[----:B------:R-:W-:-:S13]  /*0860*/  R2P PR, R24.B1, 0x7f ;  /* 0x0000007f18007804 */ /* 0x000fda0000001000 */
[----:B------:R-:W2:Y:S04]  /*0870*/  @P0 LDG.E R18, desc[UR4][R10.64+0xa0] ;  /* 0x0000a0040a120981 */ /* 0x000ea8000c1e1900 */
[----:B------:R-:W3:Y:S04]  /*0880*/  @P1 LDG.E R22, desc[UR4][R10.64+0xb4] ;  /* 0x0000b4040a161981 */ /* 0x000ee8000c1e1900 */
[----:B------:R-:W4:Y:S04]  /*0890*/  @P2 LDG.E R26, desc[UR4][R10.64+0xc8] ;  /* 0x0000c8040a1a2981 */ /* 0x000f28000c1e1900 */
[----:B------:R-:W4:Y:S04]  /*08a0*/  @P3 LDG.E R28, desc[UR4][R10.64+0xdc] ;  /* 0x0000dc040a1c3981 */ /* 0x000f28000c1e1900 */
[----:B------:R-:W4:Y:S04]  /*08b0*/  @P0 LDG.E R23, desc[UR4][R10.64+0xa4] ;  /* 0x0000a4040a170981 */ /* 0x000f28000c1e1900 */
[----:B------:R-:W4:Y:S04]  /*08c0*/  @P0 LDG.E R20, desc[UR4][R10.64+0xa8] ;  /* 0x0000a8040a140981 */ /* 0x000f28000c1e1900 */
[----:B------:R-:W4:Y:S04]  /*08d0*/  @P4 LDG.E R25, desc[UR4][R10.64+0xf0] ;  /* 0x0000f0040a194981 */ /* 0x000f28000c1e1900 */
        /* <DEDUP_REMOVED lines=21> */
[----:B------:R-:W-:Y:S02]  /*0a30*/  LOP3.LUT P0, RZ, R24, 0x8000, RZ, 0xc0, !PT ;  /* 0x0000800018ff7812 */ /* 0x000fe4000780c0ff */
[----:B----4-:R-:W-:Y:S01]  /*0a40*/  @P5 LOP3.LUT R15, R15, R26, RZ, 0x3c, !PT ;  /* 0x0000001a0f0f5212 */ /* 0x010fe200078e3cff */
[----:B------:R-:W4:Y:S04]  /*0a50*/  @P3 LDG.E R24, desc[UR4][R10.64+0xe4] ;  /* 0x0000e4040a183981 */ /* 0x000f28000c1e1900 */
[----:B------:R-:W2:Y:S01]  /*0a60*/  @P6 LDG.E R26, desc[UR4][R10.64+0x118] ;  /* 0x000118040a1a6981 */ /* 0x000ea2000c1e1900 */
        /* <DEDUP_REMOVED lines=8> */
[----:B---3--:R-:W-:-:S03]  /*0af0*/  @P2 LOP3.LUT R3, R3, R22, RZ, 0x3c, !PT ;  /* 0x0000001603032212 */ /* 0x008fc600078e3cff */
[----:B------:R-:W3:Y:S01]  /*0b00*/  @P4 LDG.E R22, desc[UR4][R10.64+0x100] ;  /* 0x000100040a164981 */ /* 0x000ee2000c1e1900 */
[----:B--2---:R-:W-:-:S03]  /*0b10*/  @P6 LOP3.LUT R15, R15, R26, RZ, 0x3c, !PT ;  /* 0x0000001a0f0f6212 */ /* 0x004fc600078e3cff */
[----:B------:R-:W2:Y:S01]  /*0b20*/  @P0 LDG.E R26, desc[UR4][R10.64+0x12c] ;  /* 0x00012c040a1a0981 */ /* 0x000ea2000c1e1900 */
[----:B----4-:R-:W-:-:S03]  /*0b30*/  @P2 LOP3.LUT R2, R2, R23, RZ, 0x3c, !PT ;  /* 0x0000001702022212 */ /* 0x010fc600078e3cff */
[----:B------:R-:W4:Y:S01]  /*0b40*/  @P4 LDG.E R23, desc[UR4][R10.64+0xfc] ;  /* 0x0000fc040a174981 */ /* 0x000f22000c1e1900 */
[----:B------:R-:W-:-:S03]  /*0b50*/  @P2 LOP3.LUT R5, R5, R20, RZ, 0x3c, !PT ;  /* 0x0000001405052212 */ /* 0x000fc600078e3cff */
[----:B------:R-:W4:Y:S01]  /*0b60*/  @P4 LDG.E R20, desc[UR4][R10.64+0xf8] ;  /* 0x0000f8040a144981 */ /* 0x000f22000c1e1900 */
[----:B------:R-:W-:Y:S02]  /*0b70*/  @P3 LOP3.LUT R2, R2, R27, RZ, 0x3c, !PT ;  /* 0x0000001b02023212 */ /* 0x000fe400078e3cff */
[----:B------:R-:W-:Y:S01]  /*0b80*/  @P3 LOP3.LUT R4, R4, R25, RZ, 0x3c, !PT ;  /* 0x0000001904043212 */ /* 0x000fe200078e3cff */
[----:B------:R-:W4:Y:S01]  /*0b90*/  @P5 LDG.E R27, desc[UR4][R10.64+0x110] ;  /* 0x000110040a1b5981 */ /* 0x000f22000c1e1900 */
[----:B------:R-:W-:-:S03]  /*0ba0*/  @P3 LOP3.LUT R5, R5, R24, RZ, 0x3c, !PT ;  /* 0x0000001805053212 */ /* 0x000fc600078e3cff */
[----:B------:R-:W4:Y:S04]  /*0bb0*/  @P5 LDG.E R25, desc[UR4][R10.64+0x108] ;  /* 0x000108040a195981 */ /* 0x000f28000c1e1900 */
        /* <DEDUP_REMOVED lines=19> */
[----:B------:R-:W-:-:S05]  /*0cf0*/  VIADD R19, R19, 0x10 ;  /* 0x0000001013137836 */ /* 0x000fca0000000000 */
[----:B------:R-:W-:Y:S02]  /*0d00*/  ISETP.NE.AND P1, PT, R19, 0x20, PT ;  /* 0x000000201300780c */ /* 0x000fe40003f25270 */
[----:B------:R-:W-:Y:S02]  /*0d10*/  @P5 LOP3.LUT R3, R3, R18, RZ, 0x3c, !PT ;  /* 0x0000001203035212 */ /* 0x000fe400078e3cff */
[----:B------:R-:W-:Y:S02]  /*0d20*/  @P6 LOP3.LUT R4, R4, R21, RZ, 0x3c, !PT ;  /* 0x0000001504046212 */ /* 0x000fe400078e3cff */
[----:B---3--:R-:W-:-:S04]  /*0d30*/  @P6 LOP3.LUT R3, R3, R22, RZ, 0x3c, !PT ;  /* 0x0000001603036212 */ /* 0x008fc800078e3cff */
[----:B--2---:R-:W-:Y:S02]  /*0d40*/  @P0 LOP3.LUT R3, R3, R26, RZ, 0x3c, !PT ;  /* 0x0000001a03030212 */ /* 0x004fe400078e3cff */
[----:B----4-:R-:W-:Y:S02]  /*0d50*/  @P6 LOP3.LUT R2, R2, R23, RZ, 0x3c, !PT ;  /* 0x0000001702026212 */ /* 0x010fe400078e3cff */
[----:B------:R-:W-:Y:S02]  /*0d60*/  @P6 LOP3.LUT R5, R5, R20, RZ, 0x3c, !PT ;  /* 0x0000001405056212 */ /* 0x000fe400078e3cff */
[----:B------:R-:W-:Y:S02]  /*0d70*/  @P0 LOP3.LUT R2, R2, R27, RZ, 0x3c, !PT ;  /* 0x0000001b02020212 */ /* 0x000fe400078e3cff */
[----:B------:R-:W-:Y:S02]  /*0d80*/  @P0 LOP3.LUT R4, R4, R25, RZ, 0x3c, !PT ;  /* 0x0000001904040212 */ /* 0x000fe400078e3cff */
[----:B------:R-:W-:Y:S01]  /*0d90*/  @P0 LOP3.LUT R5, R5, R24, RZ, 0x3c, !PT ;  /* 0x0000001805050212 */ /* 0x000fe200078e3cff */
[----:B------:R-:W-:Y:S06]  /*0da0*/  @P1 BRA `(.L_x_4) ;  /* 0xfffffff400481947 */ /* 0x000fec000383ffff */
[----:B------:R-:W-:-:S05]  /*0db0*/  VIADD R17, R17, 0x1 ;  /* 0x0000000111117836 */ /* 0x000fca0000000000 */
[----:B------:R-:W-:-:S13]  /*0dc0*/  ISETP.NE.AND P0, PT, R17, 0x5, PT ;  /* 0x000000051100780c */ /* 0x000fda0003f05270 */
[----:B------:R-:W-:Y:S05]  /*0dd0*/  @P0 BRA `(.L_x_5) ;  /* 0xfffffff400300947 */ /* 0x000fea000383ffff */
[----:B------:R1:W-:Y:S01]  /*0de0*/  STG.E.64 desc[UR4][R6.64+0x8], R4 ;  /* 0x0000080406007986 */ /* 0x0003e2000c101b04 */
[----:B------:R-:W-:Y:S01]  /*0df0*/  VIADD R14, R14, 0x1 ;  /* 0x000000010e0e7836 */ /* 0x000fe20000000000 */
[----:B------:R-:W-:Y:S02]  /*0e00*/  LOP3.LUT R11, R13, 0x3, RZ, 0xc0, !PT ;  /* 0x000000030d0b7812 */ /* 0x000fe400078ec0ff */
[----:B------:R1:W-:Y:S02]  /*0e10*/  STG.E.64 desc[UR4][R6.64+0x10], R2 ;  /* 0x0000100206007986 */ /* 0x0003e4000c101b04 */
[----:B------:R-:W-:Y:S02]  /*0e20*/  ISETP.GE.U32.AND P0, PT, R14, R11, PT ;  /* 0x0000000b0e00720c */ /* 0x000fe40003f06070 */
[----:B------:R1:W-:Y:S11]  /*0e30*/  STG.E desc[UR4][R6.64+0x4], R15 ;  /* 0x0000040f06007986 */ /* 0x0003f6000c101904 */
[----:B------:R-:W-:Y:S05]  /*0e40*/  @!P0 BRA `(.L_x_6) ;  /* 0xfffffff400048947 */ /* 0x000fea000383ffff */
.L_x_3:
[----:B------:R-:W-:Y:S05]  /*0e50*/  BSYNC.RECONVERGENT B1 ;  /* 0x0000000000017941 */ /* 0x000fea0003800200 */
.L_x_2:
[C---:B------:R-:W-:Y:S01]  /*0e60*/  ISETP.GT.U32.AND P0, PT, R13.reuse, 0x3, PT ;  /* 0x000000030d00780c */ /* 0x040fe20003f04070 */
[----:B------:R-:W-:Y:S01]  /*0e70*/  VIADD R12, R12, 0x1 ;  /* 0x000000010c0c7836 */ /* 0x000fe20000000000 */
[--C-:B------:R-:W-:Y:S02]  /*0e80*/  SHF.R.U64 R13, R13, 0x2, R0.reuse ;  /* 0x000000020d0d7819 */ /* 0x100fe40000001200 */
[----:B------:R-:W-:Y:S02]  /*0e90*/  ISETP.GT.U32.AND.EX P0, PT, R0, RZ, PT, P0 ;  /* 0x000000ff0000720c */ /* 0x000fe40003f04100 */
[----:B------:R-:W-:-:S11]  /*0ea0*/  SHF.R.U32.HI R0, RZ, 0x2, R0 ;  /* 0x00000002ff007819 */ /* 0x000fd60000011600 */
[----:B------:R-:W-:Y:S05]  /*0eb0*/  @P0 BRA `(.L_x_7) ;  /* 0xfffffff000c80947 */ /* 0x000fea000383ffff */
.L_x_1:
[----:B------:R-:W-:Y:S05]  /*0ec0*/  BSYNC.RECONVERGENT B0 ;  /* 0x0000000000007941 */ /* 0x000fea0003800200 */
.L_x_0:
[----:B------:R-:W-:Y:S04]  /*0ed0*/  STG.E.64 desc[UR4][R6.64+0x18], RZ ;  /* 0x000018ff06007986 */ /* 0x000fe8000c101b04 */
[----:B------:R-:W-:Y:S04]  /*0ee0*/  STG.E desc[UR4][R6.64+0x20], RZ ;  /* 0x000020ff06007986 */ /* 0x000fe8000c101904 */
[----:B------:R-:W-:Y:S01]  /*0ef0*/  STG.E.64 desc[UR4][R6.64+0x28], RZ ;  /* 0x000028ff06007986 */ /* 0x000fe2000c101b04 */
[----:B------:R-:W-:Y:S05]  /*0f00*/  EXIT ;  /* 0x000000000000794d */ /* 0x000fea0003800000 */
.L_x_8:
[----:B------:R-:W-:-:S00]  /*0f10*/  BRA `(.L_x_8) ;  /* 0xfffffffc00fc7947 */ /* 0x000fc0000383ffff */
[----:B------:R-:W-:-:S00]  /*0f20*/  NOP ;  /* 0x0000000000007918 */ /* 0x000fc00000000000 */
        /* <DEDUP_REMOVED lines=13> */
.L_x_131:


//--------------------- .text._Z18evacuate_for_largeP17curandStateXORWOWP12Evacuate_objPbiiiPiiS4_S4_S4_S4_S4_S4_S4_S4_ --------------------------
	.section	.text._Z18evacuate_for_largeP17curandStateXORWOWP12Evacuate_objPbiiiPiiS4_S4_S4_S4_S4_S4_S4_S4_,"ax",@progbits
	.align	128
        .global         _Z18evacuate_for_largeP17curandStateXORWOWP12Evacuate_objPbiiiPiiS4_S4_S4_S4_S4_S4_S4_S4_
        .type           _Z18evacuate_for_largeP17curandStateXORWOWP12Evacuate_objPbiiiPiiS4_S4_S4_S4_S4_S4_S4_S4_,@function
        .size           _Z18evacuate_for_largeP17curandStateXORWOWP12Evacuate_objPbiiiPiiS4_S4_S4_S4_S4_S4_S4_S4_,(.L_x_132 - _Z18evacuate_for_largeP17curandStateXORWOWP12Evacuate_objPbiiiPiiS4_S4_S4_S4_S4_S4_S4_S4_)
        .other          _Z18evacuate_for_largeP17curandStateXORWOWP12Evacuate_objPbiiiPiiS4_S4_S4_S4_S4_S4_S4_S4_,@"STO_CUDA_ENTRY STV_DEFAULT"
_Z18evacuate_for_largeP17curandStateXORWOWP12Evacuate_objPbiiiPiiS4_S4_S4_S4_S4_S4_S4_S4_:
.text._Z18evacuate_for_largeP17curandStateXORWOWP12Evacuate_objPbiiiPiiS4_S4_S4_S4_S4_S4_S4_S4_:
[----:B------:R-:W0:Y:S01]  /*0000*/  LDC R1, c[0x0][0x37c] ;  /* 0x0000df00ff017b82 */ /* 0x000e220000000800 */
[----:B------:R-:W1:Y:S07]  /*0010*/  S2R R0, SR_TID.X ;  /* 0x0000000000007919 */ /* 0x000e6e0000002100 */
[----:B------:R-:W1:Y:S01]  /*0020*/  S2UR UR4, SR_CTAID.X ;  /* 0x00000000000479c3 */ /* 0x000e620000002500 */
[----:B------:R-:W2:Y:S01]  /*0030*/  LDCU UR5, c[0x0][0x39c] ;  /* 0x00007380ff0577ac */ /* 0x000ea20008000800 */
[----:B0-----:R-:W-:-:S06]  /*0040*/  VIADD R1, R1, 0xfffffe70 ;  /* 0xfffffe7001017836 */ /* 0x001fcc0000000000 */
[----:B------:R-:W1:Y:S02]  /*0050*/  LDC R27, c[0x0][0x360] ;  /* 0x0000d800ff1b7b82 */ /* 0x000e640000000800 */
[----:B-1----:R-:W-:-:S05]  /*0060*/  IMAD R27, R27, UR4, R0 ;  /* 0x000000041b1b7c24 */ /* 0x002fca000f8e0200 */
[----:B--2---:R-:W-:-:S13]  /*0070*/  ISETP.GE.AND P0, PT, R27, UR5, PT ;  /* 0x000000051b007c0c */ /* 0x004fda000bf06270 */
[----:B------:R-:W-:Y:S05]  /*0080*/  @P0 EXIT ;  /* 0x000000000000094d */ /* 0x000fea0003800000 */
[----:B------:R-:W0:Y:S01]  /*0090*/  LDC.64 R10, c[0x0][0x3a8] ;  /* 0x0000ea00ff0a7b82 */ /* 0x000e220000000a00 */
[----:B------:R-:W1:Y:S01]  /*00a0*/  LDCU.64 UR8, c[0x0][0x358] ;  /* 0x00006b00ff0877ac */ /* 0x000e620008000a00 */
[----:B------:R-:W2:Y:S06]  /*00b0*/  LDCU UR6, c[0x0][0x3b0] ;  /* 0x00007600ff0677ac */ /* 0x000eac0008000800 */
[----:B------:R-:W3:Y:S01]  /*00c0*/  LDC.64 R12, c[0x0][0x3f0] ;  /* 0x0000fc00ff0c7b82 */ /* 0x000ee20000000a00 */
[----:B------:R-:W4:Y:S07]  /*00d0*/  LDCU.64 UR4, c[0x0][0x390] ;  /* 0x00007200ff0477ac */ /* 0x000f2e0008000a00 */
[----:B------:R-:W2:Y:S01]  /*00e0*/  LDC.64 R16, c[0x0][0x3e8] ;  /* 0x0000fa00ff107b82 */ /* 0x000ea20000000a00 */
[----:B0-----:R-:W-:-:S07]  /*00f0*/  IMAD.WIDE R10, R27, 0x4, R10 ;  /* 0x000000041b0a7825 */ /* 0x001fce00078e020a */
[----:B------:R-:W0:Y:S01]  /*0100*/  LDC.64 R2, c[0x0][0x380] ;  /* 0x0000e000ff027b82 */ /* 0x000e220000000a00 */
[----:B-1----:R-:W4:Y:S01]  /*0110*/  LDG.E R25, desc[UR8][R10.64] ;  /* 0x000000080a197981 */ /* 0x002f22000c1e1900 */
[----:B---3--:R-:W-:-:S06]  /*0120*/  IMAD.WIDE R12, R27, 0x4, R12 ;  /* 0x000000041b0c7825 */ /* 0x008fcc00078e020c */
[----:B------:R-:W1:Y:S01]  /*0130*/  LDC.64 R18, c[0x0][0x388] ;  /* 0x0000e200ff127b82 */ /* 0x000e620000000a00 */
[----:B------:R1:W3:Y:S01]  /*0140*/  LDG.E R23, desc[UR8][R12.64] ;  /* 0x000000080c177981 */ /* 0x0002e2000c1e1900 */
[----:B--2---:R-:W-:-:S05]  /*0150*/  IMAD.WIDE R16, R27, 0x4, R16 ;  /* 0x000000041b107825 */ /* 0x004fca00078e0210 */
[----:B------:R-:W2:Y:S01]  /*0160*/  LDG.E R22, desc[UR8][R16.64] ;  /* 0x0000000810167981 */ /* 0x000ea2000c1e1900 */
[----:B------:R-:W-:Y:S02]  /*0170*/  IMAD.MOV.U32 R28, RZ, RZ, 0x1 ;  /* 0x00000001ff1c7424 */ /* 0x000fe400078e00ff */
[----:B------:R-:W-:Y:S02]  /*0180*/  IMAD.MOV.U32 R29, RZ, RZ, RZ ;  /* 0x000000ffff1d7224 */ /* 0x000fe400078e00ff */
[----:B0-----:R-:W-:-:S05]  /*0190*/  IMAD.WIDE R2, R27, 0x30, R2 ;  /* 0x000000301b027825 */ /* 0x001fca00078e0202 */
[----:B------:R0:W5:Y:S01]  /*01a0*/  LDG.E R21, desc[UR8][R2.64+0x20] ;  /* 0x0000200802157981 */ /* 0x000162000c1e1900 */
[----:B-1----:R-:W-:-:S03]  /*01b0*/  IMAD.WIDE R12, R27, 0xfa08, R18 ;  /* 0x0000fa081b0c7825 */ /* 0x002fc600078e0212 */
[----:B------:R0:W5:Y:S04]  /*01c0*/  LDG.E.64 R4, desc[UR8][R2.64+0x28] ;  /* 0x0000280802047981 */ /* 0x000168000c1e1b00 */
[----:B------:R0:W5:Y:S04]  /*01d0*/  LDG.E.64 R6, desc[UR8][R2.64] ;  /* 0x0000000802067981 */ /* 0x000168000c1e1b00 */
[----:B------:R0:W5:Y:S04]  /*01e0*/  LDG.E.64 R8, desc[UR8][R2.64+0x8] ;  /* 0x0000080802087981 */ /* 0x000168000c1e1b00 */
[----:B------:R0:W5:Y:S04]  /*01f0*/  LDG.E.64 R14, desc[UR8][R2.64+0x10] ;  /* 0x00001008020e7981 */ /* 0x000168000c1e1b00 */
[----:B------:R0:W5:Y:S04]  /*0200*/  LDG.E.64 R10, desc[UR8][R2.64+0x18] ;  /* 0x00001808020a7981 */ /* 0x000168000c1e1b00 */
[----:B------:R0:W-:Y:S01]  /*0210*/  STG.E.64 desc[UR8][R12.64], R28 ;  /* 0x0000001c0c007986 */ /* 0x0001e2000c101b08 */
[----:B------:R-:W-:-:S02]  /*0220*/  UISETP.GE.AND UP0, UPT, UR6, 0x1, UPT ;  /* 0x000000010600788c */ /* 0x000fc4000bf06270 */
[----:B------:R-:W-:-:S05]  /*0230*/  IMAD R18, R27, UR6, RZ ;  /* 0x000000061b127c24 */ /* 0x000fca000f8e02ff */
[----:B----4-:R-:W-:-:S04]  /*0240*/  IADD3 R20, P0, PT, R18, UR4, RZ ;  /* 0x0000000412147c10 */ /* 0x010fc8000ff1e0ff */
[----:B------:R-:W-:Y:S01]  /*0250*/  LEA.HI.X.SX32 R18, R18, UR5, 0x1, P0 ;  /* 0x0000000512127c11 */ /* 0x000fe200080f0eff */
[----:B------:R0:W-:Y:S01]  /*0260*/  STG.E desc[UR8][R12.64+0x8], R25 ;  /* 0x000008190c007986 */ /* 0x0001e2000c101908 */
[----:B---3--:R-:W-:Y:S02]  /*0270*/  SHF.R.S32.HI R0, RZ, 0x1f, R23 ;  /* 0x0000001fff007819 */ /* 0x008fe40000011417 */
[----:B--2---:R-:W-:Y:S01]  /*0280*/  SHF.R.S32.HI R19, RZ, 0x1f, R22 ;  /* 0x0000001fff137819 */ /* 0x004fe20000011416 */
[----:B0-----:R-:W-:Y:S06]  /*0290*/  BRA.U !UP0, `(.L_x_9) ;  /* 0x0000000508047547 */ /* 0x001fec000b800000 */
[----:B------:R-:W-:Y:S02]  /*02a0*/  UISETP.GE.U32.AND UP1, UPT, UR6, 0x10, UPT ;  /* 0x000000100600788c */ /* 0x000fe4000bf26070 */
[----:B------:R-:W-:Y:S01]  /*02b0*/  ULOP3.LUT UR7, UR6, 0xf, URZ, 0xc0, !UPT ;  /* 0x0000000f06077892 */ /* 0x000fe2000f8ec0ff */
[----:B------:R-:W-:-:S03]  /*02c0*/  UMOV UR4, URZ ;  /* 0x000000ff00047c82 */ /* 0x000fc60008000000 */
[----:B------:R-:W-:-:S03]  /*02d0*/  UISETP.NE.AND UP0, UPT, UR7, URZ, UPT ;  /* 0x000000ff0700728c */ /* 0x000fc6000bf05270 */
[----:B------:R-:W-:Y:S08]  /*02e0*/  BRA.U !UP1, `(.L_x_10) ;  /* 0x00000001095c7547 */ /* 0x000ff0000b800000 */
[----:B------:R-:W-:Y:S01]  /*02f0*/  ULOP3.LUT UR4, UR6, 0x7ffffff0, URZ, 0xc0, !UPT ;  /* 0x7ffffff006047892 */ /* 0x000fe2000f8ec0ff */
[----:B------:R-:W-:-:S11]  /*0300*/  UMOV UR5, URZ ;  /* 0x000000ff00057c82 */ /* 0x000fd60008000000 */
.L_x_11:
[----:B0-----:R-:W-:Y:S01]  /*0310*/  IADD3 R16, P0, PT, R20, UR5, RZ ;  /* 0x0000000514107c10 */ /* 0x001fe2000ff1e0ff */
[----:B------:R-:W-:-:S04]  /*0320*/  UIADD3 UR5, UPT, UPT, UR5, 0x10, URZ ;  /* 0x0000001005057890 */ /* 0x000fc8000fffe0ff */
[----:B------:R-:W-:Y:S01]  /*0330*/  IMAD.X R17, RZ, RZ, R18, P0 ;  /* 0x000000ffff117224 */ /* 0x000fe200000e0612 */
[----:B------:R-:W-:-:S04]  /*0340*/  UISETP.NE.AND UP1, UPT, UR5, UR4, UPT ;  /* 0x000000040500728c */ /* 0x000fc8000bf25270 */
[----:B------:R0:W-:Y:S04]  /*0350*/  STG.E.U8 desc[UR8][R16.64], RZ ;  /* 0x000000ff10007986 */ /* 0x0001e8000c101108 */
        /* <DEDUP_REMOVED lines=14> */
[----:B------:R0:W-:Y:S01]  /*0440*/  STG.E.U8 desc[UR8][R16.64+0xf], RZ ;  /* 0x00000fff10007986 */ /* 0x0001e2000c101108 */
[----:B------:R-:W-:Y:S05]  /*0450*/  BRA.U UP1, `(.L_x_11) ;  /* 0xfffffffd01ac7547 */ /* 0x000fea000b83ffff */
.L_x_10:
[----:B------:R-:W-:Y:S05]  /*0460*/  BRA.U !UP0, `(.L_x_9) ;  /* 0x0000000108907547 */ /* 0x000fea000b800000 */
[----:B------:R-:W-:Y:S02]  /*0470*/  UISETP.GE.U32.AND UP0, UPT, UR7, 0x8, UPT ;  /* 0x000000080700788c */ /* 0x000fe4000bf06070 */
[----:B------:R-:W-:-:S04]  /*0480*/  ULOP3.LUT UR5, UR6, 0x7, URZ, 0xc0, !UPT ;  /* 0x0000000706057892 */ /* 0x000fc8000f8ec0ff */
[----:B------:R-:W-:-:S03]  /*0490*/  UISETP.NE.AND UP1, UPT, UR5, URZ, UPT ;  /* 0x000000ff0500728c */ /* 0x000fc6000bf25270 */
[----:B------:R-:W-:Y:S08]  /*04a0*/  BRA.U !UP0, `(.L_x_12) ;  /* 0x00000001082c7547 */ /* 0x000ff0000b800000 */
[----:B0-----:R-:W-:Y:S01]  /*04b0*/  IADD3 R16, P0, PT, R20, UR4, RZ ;  /* 0x0000000414107c10 */ /* 0x001fe2000ff1e0ff */
[----:B------:R-:W-:-:S04]  /*04c0*/  UIADD3 UR4, UPT, UPT, UR4, 0x8, URZ ;  /* 0x0000000804047890 */ /* 0x000fc8000fffe0ff */
[----:B------:R-:W-:-:S05]  /*04d0*/  IMAD.X R17, RZ, RZ, R18, P0 ;  /* 0x000000ffff117224 */ /* 0x000fca00000e0612 */
[----:B------:R1:W-:Y:S04]  /*04e0*/  STG.E.U8 desc[UR8][R16.64], RZ ;  /* 0x000000ff10007986 */ /* 0x0003e8000c101108 */
[----:B------:R1:W-:Y:S04]  /*04f0*/  STG.E.U8 desc[UR8][R16.64+0x1], RZ ;  /* 0x000001ff10007986 */ /* 0x0003e8000c101108 */
[----:B------:R1:W-:Y:S04]  /*0500*/  STG.E.U8 desc[UR8][R16.64+0x2], RZ ;  /* 0x000002ff10007986 */ /* 0x0003e8000c101108 */
[----:B------:R1:W-:Y:S04]  /*0510*/  STG.E.U8 desc[UR8][R16.64+0x3], RZ ;  /* 0x000003ff10007986 */ /* 0x0003e8000c101108 */
[----:B------:R1:W-:Y:S04]  /*0520*/  STG.E.U8 desc[UR8][R16.64+0x4], RZ ;  /* 0x000004ff10007986 */ /* 0x0003e8000c101108 */
[----:B------:R1:W-:Y:S04]  /*0530*/  STG.E.U8 desc[UR8][R16.64+0x5], RZ ;  /* 0x000005ff10007986 */ /* 0x0003e8000c101108 */
[----:B------:R1:W-:Y:S04]  /*0540*/  STG.E.U8 desc[UR8][R16.64+0x6], RZ ;  /* 0x000006ff10007986 */ /* 0x0003e8000c101108 */
[----:B------:R1:W-:Y:S02]  /*0550*/  STG.E.U8 desc[UR8][R16.64+0x7], RZ ;  /* 0x000007ff10007986 */ /* 0x0003e4000c101108 */
.L_x_12:
[----:B------:R-:W-:Y:S05]  /*0560*/  BRA.U !UP1, `(.L_x_9) ;  /* 0x0000000109507547 */ /* 0x000fea000b800000 */
[----:B------:R-:W-:Y:S02]  /*0570*/  UISETP.GE.U32.AND UP0, UPT, UR5, 0x4, UPT ;  /* 0x000000040500788c */ /* 0x000fe4000bf06070 */
[----:B------:R-:W-:-:S04]  /*0580*/  ULOP3.LUT UR6, UR6, 0x3, URZ, 0xc0, !UPT ;  /* 0x0000000306067892 */ /* 0x000fc8000f8ec0ff */
[----:B------:R-:W-:-:S03]  /*0590*/  UISETP.NE.AND UP1, UPT, UR6, URZ, UPT ;  /* 0x000000ff0600728c */ /* 0x000fc6000bf25270 */
[----:B------:R-:W-:Y:S08]  /*05a0*/  BRA.U !UP0, `(.L_x_13) ;  /* 0x00000001081c7547 */ /* 0x000ff0000b800000 */
[----:B01----:R-:W-:Y:S01]  /*05b0*/  IADD3 R16, P0, PT, R20, UR4, RZ ;  /* 0x0000000414107c10 */ /* 0x003fe2000ff1e0ff */
[----:B------:R-:W-:-:S04]  /*05c0*/  UIADD3 UR4, UPT, UPT, UR4, 0x4, URZ ;  /* 0x0000000404047890 */ /* 0x000fc8000fffe0ff */
[----:B------:R-:W-:-:S05]  /*05d0*/  IMAD.X R17, RZ, RZ, R18, P0 ;  /* 0x000000ffff117224 */ /* 0x000fca00000e0612 */
[----:B------:R2:W-:Y:S04]  /*05e0*/  STG.E.U8 desc[UR8][R16.64], RZ ;  /* 0x000000ff10007986 */ /* 0x0005e8000c101108 */
[----:B------:R2:W-:Y:S04]  /*05f0*/  STG.E.U8 desc[UR8][R16.64+0x1], RZ ;  /* 0x000001ff10007986 */ /* 0x0005e8000c101108 */
[----:B------:R2:W-:Y:S04]  /*0600*/  STG.E.U8 desc[UR8][R16.64+0x2], RZ ;  /* 0x000002ff10007986 */ /* 0x0005e8000c101108 */
[----:B------:R2:W-:Y:S02]  /*0610*/  STG.E.U8 desc[UR8][R16.64+0x3], RZ ;  /* 0x000003ff10007986 */ /* 0x0005e4000c101108 */
.L_x_13:
[----:B------:R-:W-:Y:S05]  /*0620*/  BRA.U !UP1, `(.L_x_9) ;  /* 0x0000000109207547 */ /* 0x000fea000b800000 */
[----:B------:R-:W-:-:S05]  /*0630*/  UMOV UR5, URZ ;  /* 0x000000ff00057c82 */ /* 0x000fca0008000000 */
.L_x_14:
[----:B0123--:R-:W-:Y:S01]  /*0640*/  IADD3 R16, P0, PT, R20, UR4, RZ ;  /* 0x0000000414107c10 */ /* 0x00ffe2000ff1e0ff */
[----:B------:R-:W-:Y:S02]  /*0650*/  UIADD3 UR5, UPT, UPT, UR5, 0x1, URZ ;  /* 0x0000000105057890 */ /* 0x000fe4000fffe0ff */
[----:B------:R-:W-:Y:S02]  /*0660*/  UIADD3 UR4, UPT, UPT, UR4, 0x1, URZ ;  /* 0x0000000104047890 */ /* 0x000fe4000fffe0ff */
[----:B------:R-:W-:Y:S01]  /*0670*/  IMAD.X R17, RZ, RZ, R18, P0 ;  /* 0x000000ffff117224 */ /* 0x000fe200000e0612 */
[----:B------:R-:W-:-:S04]  /*0680*/  UISETP.NE.AND UP0, UPT, UR5, UR6, UPT ;  /* 0x000000060500728c */ /* 0x000fc8000bf05270 */
[----:B------:R3:W-:Y:S05]  /*0690*/  STG.E.U8 desc[UR8][R16.64], RZ ;  /* 0x000000ff10007986 */ /* 0x0007ea000c101108 */
[----:B------:R-:W-:Y:S05]  /*06a0*/  BRA.U UP0, `(.L_x_14) ;  /* 0xfffffffd00e47547 */ /* 0x000fea000b83ffff */
.L_x_9:
[C---:B0123--:R-:W-:Y:S01]  /*06b0*/  IADD3 R16, P0, PT, R25.reuse, R20, RZ ;  /* 0x0000001419107210 */ /* 0x04ffe20007f1e0ff */
[----:B------:R-:W-:Y:S01]  /*06c0*/  IMAD.MOV.U32 R24, RZ, RZ, 0x1 ;  /* 0x00000001ff187424 */ /* 0x000fe200078e00ff */
[----:B------:R-:W0:Y:S01]  /*06d0*/  LDCU UR5, c[0x0][0x3a0] ;  /* 0x00007400ff0577ac */ /* 0x000e220008000800 */
[----:B------:R-:W-:Y:S01]  /*06e0*/  BSSY B2, `(.L_x_15) ;  /* 0x000020c000027945 */ /* 0x000fe20003800000 */
[----:B------:R-:W-:Y:S02]  /*06f0*/  LEA.HI.X.SX32 R17, R25, R18, 0x1, P0 ;  /* 0x0000001219117211 */ /* 0x000fe400000f0eff */
[----:B------:R-:W-:-:S03]  /*0700*/  ISETP.GT.AND P0, PT, R22, RZ, PT ;  /* 0x000000ff1600720c */ /* 0x000fc60003f04270 */
[----:B------:R1:W-:Y:S01]  /*0710*/  STG.E.U8 desc[UR8][R16.64], R24 ;  /* 0x0000001810007986 */ /* 0x0003e2000c101108 */
[----:B------:R-:W-:-:S13]  /*0720*/  ISETP.GT.OR P1, PT, R23, RZ, P0 ;  /* 0x000000ff1700720c */ /* 0x000fda0000724670 */
[----:B01----:R-:W-:Y:S05]  /*0730*/  @!P1 BRA `(.L_x_16) ;  /* 0x0000002000189947 */ /* 0x003fea0003800000 */
[----:B------:R-:W0:Y:S01]  /*0740*/  LDCU UR4, c[0x0][0x3a0] ;  /* 0x00007400ff0477ac */ /* 0x000e220008000800 */
[----:B------:R-:W1:Y:S01]  /*0750*/  LDC R24, c[0x0][0x398] ;  /* 0x0000e600ff187b82 */ /* 0x000e620000000800 */
[----:B0-----:R-:W-:Y:S01]  /*0760*/  UISETP.GE.AND UP0, UPT, UR4, 0x1, UPT ;  /* 0x000000010400788c */ /* 0x001fe2000bf06270 */
[----:B-1----:R-:W-:-:S08]  /*0770*/  SHF.R.S32.HI R24, RZ, 0x1f, R24 ;  /* 0x0000001fff187819 */ /* 0x002fd00000011418 */
[----:B------:R-:W-:Y:S05]  /*0780*/  BRA.U !UP0, `(.L_x_17) ;  /* 0x0000001108887547 */ /* 0x000fea000b800000 */
[----:B------:R-:W-:Y:S01]  /*0790*/  ISETP.GT.AND P3, PT, R23, RZ, PT ;  /* 0x000000ff1700720c */ /* 0x000fe20003f64270 */
[----:B-----5:R-:W-:Y:S01]  /*07a0*/  IMAD.MOV.U32 R27, RZ, RZ, R8 ;  /* 0x000000ffff1b7224 */ /* 0x020fe200078e0008 */
[----:B------:R-:W-:Y:S01]  /*07b0*/  MOV R26, R9 ;  /* 0x00000009001a7202 */ /* 0x000fe20000000f00 */
[----:B------:R-:W-:Y:S02]  /*07c0*/  IMAD.MOV.U32 R28, RZ, RZ, R14 ;  /* 0x000000ffff1c7224 */ /* 0x000fe400078e000e */
[----:B------:R-:W-:Y:S02]  /*07d0*/  IMAD.MOV.U32 R29, RZ, RZ, RZ ;  /* 0x000000ffff1d7224 */ /* 0x000fe400078e00ff */
[----:B------:R-:W-:Y:S02]  /*07e0*/  IMAD.MOV.U32 R31, RZ, RZ, RZ ;  /* 0x000000ffff1f7224 */ /* 0x000fe400078e00ff */
[----:B------:R-:W-:-:S07]  /*07f0*/  IMAD.MOV.U32 R30, RZ, RZ, R25 ;  /* 0x000000ffff1e7224 */ /* 0x000fce00078e0019 */
.L_x_38:
[----:B------:R-:W2:Y:S02]  /*0800*/  LDG.E R8, desc[UR8][R12.64] ;  /* 0x000000080c087981 */ /* 0x000ea4000c1e1900 */
[----:B--2---:R-:W-:Y:S01]  /*0810*/  ISETP.GT.AND P1, PT, R8, 0x270f, PT ;  /* 0x0000270f0800780c */ /* 0x004fe20003f24270 */
[----:B------:R-:W-:Y:S02]  /*0820*/  IMAD.MOV.U32 R8, RZ, RZ, R27 ;  /* 0x000000ffff087224 */ /* 0x000fe400078e001b */
[----:B------:R-:W-:Y:S01]  /*0830*/  IMAD.MOV.U32 R27, RZ, RZ, R26 ;  /* 0x000000ffff1b7224 */ /* 0x000fe200078e001a */
[----:B------:R-:W-:Y:S01]  /*0840*/  MOV R26, R28 ;  /* 0x0000001c001a7202 */ /* 0x000fe20000000f00 */
[----:B------:R-:W-:-:S08]  /*0850*/  IMAD.MOV.U32 R28, RZ, RZ, R15 ;  /* 0x000000ffff1c7224 */ /* 0x000fd000078e000f */
[----:B0-----:R-:W-:Y:S05]  /*0860*/  @P1 BRA `(.L_x_18) ;  /* 0x0000001c00481947 */ /* 0x001fea0003800000 */
[----:B------:R-:W-:Y:S01]  /*0870*/  BSSY B1, `(.L_x_19) ;  /* 0x000005c000017945 */ /* 0x000fe20003800000 */
[----:B------:R-:W-:-:S07]  /*0880*/  IMAD.MOV.U32 R9, RZ, RZ, RZ ;  /* 0x000000ffff097224 */ /* 0x000fce00078e00ff */
.L_x_24:
[----:B------:R-:W0:Y:S02]  /*0890*/  LDC.64 R14, c[0x0][0x3e0] ;  /* 0x0000f800ff0e7b82 */ /* 0x000e240000000a00 */
[----:B0-----:R-:W-:-:S06]  /*08a0*/  IMAD.WIDE.U32 R14, R9, 0x4, R14 ;  /* 0x00000004090e7825 */ /* 0x001fcc00078e000e */
[----:B------:R-:W2:Y:S01]  /*08b0*/  LDG.E R15, desc[UR8][R14.64] ;  /* 0x000000080e0f7981 */ /* 0x000ea2000c1e1900 */
[----:B------:R-:W-:Y:S05]  /*08c0*/  YIELD ;  /* 0x0000000000007946 */ /* 0x000fea0003800000 */
[----:B------:R-:W-:Y:S01]  /*08d0*/  BSSY.RELIABLE B0, `(.L_x_20) ;  /* 0x000000d000007945 */ /* 0x000fe20003800100 */
[----:B--2---:R-:W-:-:S13]  /*08e0*/  ISETP.NE.AND P1, PT, R15, R30, PT ;  /* 0x0000001e0f00720c */ /* 0x004fda0003f25270 */
[----:B------:R-:W-:Y:S05]  /*08f0*/  @P1 BRA `(.L_x_21) ;  /* 0x0000000000181947 */ /* 0x000fea0003800000 */
[----:B------:R-:W0:Y:S02]  /*0900*/  LDC.64 R16, c[0x0][0x3d8] ;  /* 0x0000f600ff107b82 */ /* 0x000e240000000a00 */
[----:B0-----:R-:W-:-:S05]  /*0910*/  IMAD.WIDE.U32 R16, R9, 0x4, R16 ;  /* 0x0000000409107825 */ /* 0x001fca00078e0010 */
[----:B------:R-:W2:Y:S02]  /*0920*/  ATOMG.E.OR.STRONG.GPU PT, R14, desc[UR8][R16.64], RZ ;  /* 0x800000ff100e79a8 */ /* 0x000ea4000b1ef108 */
[----:B--2---:R-:W-:-:S13]  /*0930*/  ISETP.GT.AND P1, PT, R14, RZ, PT ;  /* 0x000000ff0e00720c */ /* 0x004fda0003f24270 */
[----:B------:R-:W-:Y:S05]  /*0940*/  @P1 BREAK.RELIABLE B0 ;  /* 0x0000000000001942 */ /* 0x000fea0003800100 */
[----:B------:R-:W-:Y:S05]  /*0950*/  @P1 BRA `(.L_x_22) ;  /* 0x0000000000181947 */ /* 0x000fea0003800000 */
.L_x_21:
[----:B------:R-:W-:-:S05]  /*0960*/  VIADD R9, R9, 0x1 ;  /* 0x0000000109097836 */ /* 0x000fca0000000000 */
[----:B------:R-:W-:-:S13]  /*0970*/  ISETP.NE.AND P1, PT, R9, UR5, PT ;  /* 0x0000000509007c0c */ /* 0x000fda000bf25270 */
[----:B------:R-:W-:Y:S05]  /*0980*/  @!P1 BREAK.RELIABLE B0 ;  /* 0x0000000000009942 */ /* 0x000fea0003800100 */
[----:B------:R-:W-:Y:S05]  /*0990*/  @!P1 BRA `(.L_x_23) ;  /* 0x0000000400249947 */ /* 0x000fea0003800000 */
[----:B------:R-:W-:Y:S05]  /*09a0*/  BSYNC.RELIABLE B0 ;  /* 0x0000000000007941 */ /* 0x000fea0003800100 */
.L_x_20:
[----:B------:R-:W-:Y:S05]  /*09b0*/  BRA `(.L_x_24) ;  /* 0xfffffffc00b47947 */ /* 0x000fea000383ffff */
.L_x_22:
[----:B------:R-:W0:Y:S01]  /*09c0*/  LDCU UR4, c[0x0][0x398] ;  /* 0x00007300ff0477ac */ /* 0x000e220008000800 */
[----:B------:R-:W-:Y:S01]  /*09d0*/  BSSY B3, `(.L_x_25) ;  /* 0x0000024000037945 */ /* 0x000fe20003800000 */
[----:B0-----:R-:W-:-:S04]  /*09e0*/  ISETP.GT.U32.AND P1, PT, R29, UR4, PT ;  /* 0x000000041d007c0c */ /* 0x001fc8000bf24070 */
[----:B------:R-:W-:-:S13]  /*09f0*/  ISETP.GT.OR.EX P0, PT, R31, R24, !P0, P1 ;  /* 0x000000181f00720c */ /* 0x000fda0004704710 */
[----:B------:R-:W-:Y:S05]  /*0a00*/  @P0 BRA `(.L_x_26) ;  /* 0x0000000000800947 */ /* 0x000fea0003800000 */
[----:B------:R-:W-:Y:S01]  /*0a10*/  BSSY B4, `(.L_x_27) ;  /* 0x0000011000047945 */ /* 0x000fe20003800000 */
.L_x_28:
[----:B------:R-:W-:Y:S05]  /*0a20*/  YIELD ;  /* 0x0000000000007946 */ /* 0x000fea0003800000 */
[----:B------:R-:W2:Y:S02]  /*0a30*/  ATOMG.E.OR.STRONG.GPU PT, R14, desc[UR8][R16.64], RZ ;  /* 0x800000ff100e79a8 */ /* 0x000ea4000b1ef108 */
[----:B--2---:R-:W-:Y:S02]  /*0a40*/  ISETP.LT.U32.AND P0, PT, R22, R14, PT ;  /* 0x0000000e1600720c */ /* 0x004fe40003f01070 */
[----:B------:R-:W-:-:S04]  /*0a50*/  SHF.R.S32.HI R32, RZ, 0x1f, R14 ;  /* 0x0000001fff207819 */ /* 0x000fc8000001140e */
[----:B------:R-:W-:-:S04]  /*0a60*/  ISETP.LT.AND.EX P0, PT, R19, R32, PT, P0 ;  /* 0x000000201300720c */ /* 0x000fc80003f01300 */
[----:B------:R-:W-:-:S04]  /*0a70*/  SEL R9, R22, R14, P0 ;  /* 0x0000000e16097207 */ /* 0x000fc80000000000 */
[----:B------:R-:W-:-:S13]  /*0a80*/  ISETP.NE.AND P0, PT, R9, RZ, PT ;  /* 0x000000ff0900720c */ /* 0x000fda0003f05270 */
[----:B------:R-:W-:Y:S05]  /*0a90*/  @!P0 BREAK B4 ;  /* 0x0000000000048942 */ /* 0x000fea0003800000 */
[----:B------:R-:W-:Y:S05]  /*0aa0*/  @!P0 BRA `(.L_x_26) ;  /* 0x0000000000588947 */ /* 0x000fea0003800000 */
[----:B------:R-:W-:-:S06]  /*0ab0*/  IMAD.IADD R15, R14, 0x1, -R9 ;  /* 0x000000010e0f7824 */ /* 0x000fcc00078e0a09 */
[----:B------:R-:W2:Y:S02]  /*0ac0*/  ATOMG.E.CAS.STRONG.GPU PT, R15, [R16], R14, R15 ;  /* 0x0000000e100f73a9 */ /* 0x000ea400001ee10f */
[----:B--2---:R-:W-:-:S13]  /*0ad0*/  ISETP.NE.AND P0, PT, R15, R14, PT ;  /* 0x0000000e0f00720c */ /* 0x004fda0003f05270 */
[----:B------:R-:W-:Y:S05]  /*0ae0*/  @P0 BRA `(.L_x_28) ;  /* 0xfffffffc00cc0947 */ /* 0x000fea000383ffff */
[----:B------:R-:W-:-:S13]  /*0af0*/  ISETP.GE.AND P0, PT, R9, 0x1, PT ;  /* 0x000000010900780c */ /* 0x000fda0003f06270 */
[----:B------:R-:W-:Y:S05]  /*0b00*/  @!P0 BREAK B4 ;  /* 0x0000000000048942 */ /* 0x000fea0003800000 */
[----:B------:R-:W-:Y:S05]  /*0b10*/  @!P0 BRA `(.L_x_26) ;  /* 0x00000000003c8947 */ /* 0x000fea0003800000 */
[----:B------:R-:W-:Y:S05]  /*0b20*/  BSYNC B4 ;  /* 0x0000000000047941 */ /* 0x000fea0003800000 */
.L_x_27:
[----:B------:R-:W2:Y:S01]  /*0b30*/  LDG.E R35, desc[UR8][R12.64+0x4] ;  /* 0x000004080c237981 */ /* 0x000ea2000c1e1900 */
[----:B------:R-:W-:Y:S01]  /*0b40*/  LOP3.LUT R14, R9, 0x7fffffff, RZ, 0xc0, !PT ;  /* 0x7fffffff090e7812 */ /* 0x000fe200078ec0ff */
[--C-:B------:R-:W-:Y:S01]  /*0b50*/  IMAD.MOV.U32 R32, RZ, RZ, R30.reuse ;  /* 0x000000ffff207224 */ /* 0x100fe200078e001e */
[----:B------:R-:W-:Y:S01]  /*0b60*/  SHF.R.S32.HI R33, RZ, 0x1f, R30 ;  /* 0x0000001fff217819 */ /* 0x000fe2000001141e */
[----:B------:R-:W-:Y:S02]  /*0b70*/  IMAD.MOV.U32 R15, RZ, RZ, RZ ;  /* 0x000000ffff0f7224 */ /* 0x000fe400078e00ff */
[----:B--2---:R-:W-:-:S05]  /*0b80*/  IMAD.WIDE R34, R35, 0x18, R12 ;  /* 0x0000001823227825 */ /* 0x004fca00078e020c */
[----:B------:R0:W-:Y:S04]  /*0b90*/  STG.E.64 desc[UR8][R34.64+0x9c48], R32 ;  /* 0x009c482022007986 */ /* 0x0001e8000c101b08 */
[----:B------:R0:W-:Y:S04]  /*0ba0*/  STG.E.64 desc[UR8][R34.64+0x9c58], R14 ;  /* 0x009c580e22007986 */ /* 0x0001e8000c101b08 */
[----:B------:R0:W-:Y:S04]  /*0bb0*/  STG.E.64 desc[UR8][R34.64+0x9c50], RZ ;  /* 0x009c50ff22007986 */ /* 0x0001e8000c101b08 */
[----:B------:R-:W2:Y:S01]  /*0bc0*/  LDG.E R9, desc[UR8][R12.64+0x4] ;  /* 0x000004080c097981 */ /* 0x000ea2000c1e1900 */
[----:B------:R-:W-:-:S04]  /*0bd0*/  IADD3 R22, P0, PT, -R14, R22, RZ ;  /* 0x000000160e167210 */ /* 0x000fc80007f1e1ff */
[----:B------:R-:W-:Y:S01]  /*0be0*/  IADD3.X R19, PT, PT, R19, -0x1, RZ, P0, !PT ;  /* 0xffffffff13137810 */ /* 0x000fe200007fe4ff */
[----:B--2---:R-:W-:-:S05]  /*0bf0*/  VIADD R9, R9, 0x1 ;  /* 0x0000000109097836 */ /* 0x004fca0000000000 */
[----:B------:R0:W-:Y:S03]  /*0c00*/  STG.E desc[UR8][R12.64+0x4], R9 ;  /* 0x000004090c007986 */ /* 0x0001e6000c101908 */
.L_x_26:
[----:B------:R-:W-:Y:S05]  /*0c10*/  BSYNC B3 ;  /* 0x0000000000037941 */ /* 0x000fea0003800000 */
.L_x_25:
[----:B------:R-:W-:Y:S05]  /*0c20*/  @!P3 BRA `(.L_x_23) ;  /* 0x000000000080b947 */ /* 0x000fea0003800000 */
[----:B------:R-:W-:Y:S01]  /*0c30*/  BSSY B3, `(.L_x_29) ;  /* 0x0000011000037945 */ /* 0x000fe20003800000 */
.L_x_30:
[----:B------:R-:W-:Y:S05]  /*0c40*/  YIELD ;  /* 0x0000000000007946 */ /* 0x000fea0003800000 */
[----:B0-----:R-:W2:Y:S02]  /*0c50*/  ATOMG.E.OR.STRONG.GPU PT, R14, desc[UR8][R16.64], RZ ;  /* 0x800000ff100e79a8 */ /* 0x001ea4000b1ef108 */
[----:B--2---:R-:W-:Y:S02]  /*0c60*/  ISETP.LT.U32.AND P0, PT, R23, R14, PT ;  /* 0x0000000e1700720c */ /* 0x004fe40003f01070 */
[----:B------:R-:W-:-:S04]  /*0c70*/  SHF.R.S32.HI R9, RZ, 0x1f, R14 ;  /* 0x0000001fff097819 */ /* 0x000fc8000001140e */
[----:B------:R-:W-:-:S04]  /*0c80*/  ISETP.LT.AND.EX P0, PT, R0, R9, PT, P0 ;  /* 0x000000090000720c */ /* 0x000fc80003f01300 */
[----:B------:R-:W-:-:S04]  /*0c90*/  SEL R9, R23, R14, P0 ;  /* 0x0000000e17097207 */ /* 0x000fc80000000000 */
[----:B------:R-:W-:-:S13]  /*0ca0*/  ISETP.NE.AND P0, PT, R9, RZ, PT ;  /* 0x000000ff0900720c */ /* 0x000fda0003f05270 */
[----:B------:R-:W-:Y:S05]  /*0cb0*/  @!P0 BREAK B3 ;  /* 0x0000000000038942 */ /* 0x000fea0003800000 */
[----:B------:R-:W-:Y:S05]  /*0cc0*/  @!P0 BRA `(.L_x_23) ;  /* 0x0000000000588947 */ /* 0x000fea0003800000 */
[----:B------:R-:W-:-:S06]  /*0cd0*/  IADD3 R15, PT, PT, R14, -R9, RZ ;  /* 0x800000090e0f7210 */ /* 0x000fcc0007ffe0ff */
[----:B------:R-:W2:Y:S02]  /*0ce0*/  ATOMG.E.CAS.STRONG.GPU PT, R15, [R16], R14, R15 ;  /* 0x0000000e100f73a9 */ /* 0x000ea400001ee10f */
[----:B--2---:R-:W-:-:S13]  /*0cf0*/  ISETP.NE.AND P0, PT, R15, R14, PT ;  /* 0x0000000e0f00720c */ /* 0x004fda0003f05270 */
[----:B------:R-:W-:Y:S05]  /*0d00*/  @P0 BRA `(.L_x_30) ;  /* 0xfffffffc00cc0947 */ /* 0x000fea000383ffff */
[----:B------:R-:W-:-:S13]  /*0d10*/  ISETP.GE.AND P0, PT, R9, 0x1, PT ;  /* 0x000000010900780c */ /* 0x000fda0003f06270 */
[----:B------:R-:W-:Y:S05]  /*0d20*/  @!P0 BREAK B3 ;  /* 0x0000000000038942 */ /* 0x000fea0003800000 */
[----:B------:R-:W-:Y:S05]  /*0d30*/  @!P0 BRA `(.L_x_23) ;  /* 0x00000000003c8947 */ /* 0x000fea0003800000 */
[----:B------:R-:W-:Y:S05]  /*0d40*/  BSYNC B3 ;  /* 0x0000000000037941 */ /* 0x000fea0003800000 */
.L_x_29:
[----:B------:R-:W2:Y:S01]  /*0d50*/  LDG.E R33, desc[UR8][R12.64+0x4] ;  /* 0x000004080c217981 */ /* 0x000ea2000c1e1900 */
[--C-:B------:R-:W-:Y:S01]  /*0d60*/  SHF.R.S32.HI R15, RZ, 0x1f, R30.reuse ;  /* 0x0000001fff0f7819 */ /* 0x100fe2000001141e */
[----:B------:R-:W-:Y:S01]  /*0d70*/  IMAD.MOV.U32 R14, RZ, RZ, R30 ;  /* 0x000000ffff0e7224 */ /* 0x000fe200078e001e */
[----:B------:R-:W-:Y:S01]  /*0d80*/  LOP3.LUT R16, R9, 0x7fffffff, RZ, 0xc0, !PT ;  /* 0x7fffffff09107812 */ /* 0x000fe200078ec0ff */
        /* <DEDUP_REMOVED lines=10> */
.L_x_23:
[----:B------:R-:W-:Y:S05]  /*0e30*/  BSYNC B1 ;  /* 0x0000000000017941 */ /* 0x000fea0003800000 */
.L_x_19:
[----:B------:R-:W-:Y:S01]  /*0e40*/  LOP3.LUT P0, RZ, R23, R22, RZ, 0xfc, !PT ;  /* 0x0000001617ff7212 */ /* 0x000fe2000780fcff */
[----:B01----:R-:W-:Y:S02]  /*0e50*/  IMAD.MOV.U32 R15, RZ, RZ, R28 ;  /* 0x000000ffff0f7224 */ /* 0x003fe400078e001c */
[----:B------:R-:W-:Y:S01]  /*0e60*/  IMAD.MOV.U32 R14, RZ, RZ, R26 ;  /* 0x000000ffff0e7224 */ /* 0x000fe200078e001a */
[----:B------:R-:W-:Y:S01]  /*0e70*/  LOP3.LUT P0, RZ, R0, R19, RZ, 0xfc, P0 ;  /* 0x0000001300ff7212 */ /* 0x000fe2000000fcff */
[----:B------:R-:W-:-:S12]  /*0e80*/  IMAD.MOV.U32 R9, RZ, RZ, R27 ;  /* 0x000000ffff097224 */ /* 0x000fd800078e001b */
[----:B------:R-:W-:Y:S05]  /*0e90*/  @!P0 BRA `(.L_x_16) ;  /* 0x0000001800408947 */ /* 0x000fea0003800000 */
[----:B------:R-:W0:Y:S02]  /*0ea0*/  LDC.64 R14, c[0x0][0x3b8] ;  /* 0x0000ee00ff0e7b82 */ /* 0x000e240000000a00 */
[----:B0-----:R-:W-:-:S05]  /*0eb0*/  IMAD.WIDE R14, R30, 0x4, R14 ;  /* 0x000000041e0e7825 */ /* 0x001fca00078e020e */
[----:B------:R-:W2:Y:S01]  /*0ec0*/  LDG.E R33, desc[UR8][R14.64] ;  /* 0x000000080e217981 */ /* 0x000ea2000c1e1900 */
[----:B------:R-:W-:Y:S01]  /*0ed0*/  BSSY.RECONVERGENT B0, `(.L_x_31) ;  /* 0x0000070000007945 */ /* 0x000fe20003800200 */
[----:B------:R-:W-:Y:S01]  /*0ee0*/  IMAD.MOV.U32 R32, RZ, RZ, RZ ;  /* 0x000000ffff207224 */ /* 0x000fe200078e00ff */
[----:B--2---:R-:W-:-:S13]  /*0ef0*/  ISETP.GE.AND P0, PT, R33, 0x1, PT ;  /* 0x000000012100780c */ /* 0x004fda0003f06270 */
[----:B------:R-:W-:Y:S05]  /*0f00*/  @!P0 BRA `(.L_x_32) ;  /* 0x0000000400b08947 */ /* 0x000fea0003800000 */
[----:B------:R-:W0:Y:S02]  /*0f10*/  LDC.64 R14, c[0x0][0x3c0] ;  /* 0x0000f000ff0e7b82 */ /* 0x000e240000000a00 */
[----:B0-----:R-:W-:-:S05]  /*0f20*/  IMAD.WIDE R14, R30, 0x4, R14 ;  /* 0x000000041e0e7825 */ /* 0x001fca00078e020e */
[----:B------:R-:W2:Y:S01]  /*0f30*/  LDG.E R34, desc[UR8][R14.64] ;  /* 0x000000080e227981 */ /* 0x000ea2000c1e1900 */
[C---:B------:R-:W-:Y:S01]  /*0f40*/  ISETP.GT.AND P1, PT, R33.reuse, 0x3, PT ;  /* 0x000000032100780c */ /* 0x040fe20003f24270 */
[----:B------:R-:W-:Y:S01]  /*0f50*/  BSSY.RECONVERGENT B1, `(.L_x_33) ;  /* 0x000003a000017945 */ /* 0x000fe20003800200 */
[----:B------:R-:W-:Y:S01]  /*0f60*/  HFMA2 R32, -RZ, RZ, 0, 0 ;  /* 0x00000000ff207431 */ /* 0x000fe200000001ff */
[----:B------:R-:W-:Y:S01]  /*0f70*/  PLOP3.LUT P0, PT, PT, PT, PT, 0x80, 0x8 ;  /* 0x000000000008781c */ /* 0x000fe20003f0f070 */
[----:B--2---:R-:W-:-:S09]  /*0f80*/  IMAD.IADD R33, R33, 0x1, R34 ;  /* 0x0000000121217824 */ /* 0x004fd200078e0222 */
[----:B------:R-:W-:Y:S05]  /*0f90*/  @!P1 BRA `(.L_x_34) ;  /* 0x0000000000d49947 */ /* 0x000fea0003800000 */
[----:B------:R-:W-:Y:S01]  /*0fa0*/  PLOP3.LUT P0, PT, PT, PT, PT, 0x8, 0x80 ;  /* 0x000000000080781c */ /* 0x000fe20003f0e170 */
[----:B------:R-:W-:-:S12]  /*0fb0*/  VIADD R9, R33, 0xfffffffd ;  /* 0xfffffffd21097836 */ /* 0x000fd80000000000 */
.L_x_35:
[----:B0-----:R-:W0:Y:S02]  /*0fc0*/  LDC.64 R14, c[0x0][0x3d0] ;  /* 0x0000f400ff0e7b82 */ /* 0x001e240000000a00 */
[----:B0-----:R-:W-:-:S06]  /*0fd0*/  IMAD.WIDE R36, R34, 0x4, R14 ;  /* 0x0000000422247825 */ /* 0x001fcc00078e020e */
[----:B------:R-:W2:Y:S02]  /*0fe0*/  LDG.E R37, desc[UR8][R36.64] ;  /* 0x0000000824257981 */ /* 0x000ea4000c1e1900 */
[----:B--2---:R-:W-:-:S04]  /*0ff0*/  IADD3 R16, P1, PT, R37, R20, RZ ;  /* 0x0000001425107210 */ /* 0x004fc80007f3e0ff */
[----:B------:R-:W-:-:S05]  /*1000*/  LEA.HI.X.SX32 R17, R37, R18, 0x1, P1 ;  /* 0x0000001225117211 */ /* 0x000fca00008f0eff */
[----:B------:R-:W2:Y:S01]  /*1010*/  LDG.E.U8 R16, desc[UR8][R16.64] ;  /* 0x0000000810107981 */ /* 0x000ea2000c1e1100 */
[----:B------:R-:W-:-:S04]  /*1020*/  ISETP.GT.AND P1, PT, R32, 0x63, PT ;  /* 0x000000632000780c */ /* 0x000fc80003f24270 */
[----:B--2---:R-:W-:-:S13]  /*1030*/  ISETP.NE.OR P1, PT, R16, RZ, P1 ;  /* 0x000000ff1000720c */ /* 0x004fda0000f25670 */
[C---:B------:R-:W-:Y:S02]  /*1040*/  @!P1 VIADD R35, R32.reuse, 0x1 ;  /* 0x0000000120239836 */ /* 0x040fe40000000000 */
[----:B------:R-:W-:Y:S02]  /*1050*/  @!P1 IMAD R37, R32, 0x4, R1 ;  /* 0x0000000420259824 */ /* 0x000fe400078e0201 */
[----:B------:R-:W-:Y:S02]  /*1060*/  @!P1 IMAD.MOV.U32 R32, RZ, RZ, R35 ;  /* 0x000000ffff209224 */ /* 0x000fe400078e0023 */
[----:B------:R-:W-:Y:S01]  /*1070*/  VIADD R35, R34, 0x1 ;  /* 0x0000000122237836 */ /* 0x000fe20000000000 */
[----:B------:R0:W-:Y:S03]  /*1080*/  @!P1 STL [R37], R34 ;  /* 0x0000002225009387 */ /* 0x0001e60000100800 */
[----:B0-----:R-:W-:-:S06]  /*1090*/  IMAD.WIDE R36, R35, 0x4, R14 ;  /* 0x0000000423247825 */ /* 0x001fcc00078e020e */
[----:B------:R-:W2:Y:S02]  /*10a0*/  LDG.E R36, desc[UR8][R36.64] ;  /* 0x0000000824247981 */ /* 0x000ea4000c1e1900 */
[----:B--2---:R-:W-:-:S04]  /*10b0*/  IADD3 R16, P1, PT, R36, R20, RZ ;  /* 0x0000001424107210 */ /* 0x004fc80007f3e0ff */
[----:B------:R-:W-:-:S05]  /*10c0*/  LEA.HI.X.SX32 R17, R36, R18, 0x1, P1 ;  /* 0x0000001224117211 */ /* 0x000fca00008f0eff */
[----:B------:R-:W2:Y:S01]  /*10d0*/  LDG.E.U8 R16, desc[UR8][R16.64] ;  /* 0x0000000810107981 */ /* 0x000ea2000c1e1100 */
[----:B------:R-:W-:-:S04]  /*10e0*/  ISETP.GT.AND P1, PT, R32, 0x63, PT ;  /* 0x000000632000780c */ /* 0x000fc80003f24270 */
[----:B--2---:R-:W-:-:S13]  /*10f0*/  ISETP.NE.OR P1, PT, R16, RZ, P1 ;  /* 0x000000ff1000720c */ /* 0x004fda0000f25670 */
[C---:B------:R-:W-:Y:S01]  /*1100*/  @!P1 IMAD R36, R32.reuse, 0x4, R1 ;  /* 0x0000000420249824 */ /* 0x040fe200078e0201 */
[----:B------:R-:W-:-:S04]  /*1110*/  @!P1 IADD3 R16, PT, PT, R32, 0x1, RZ ;  /* 0x0000000120109810 */ /* 0x000fc80007ffe0ff */
[----:B------:R0:W-:Y:S01]  /*1120*/  @!P1 STL [R36], R35 ;  /* 0x0000002324009387 */ /* 0x0001e20000100800 */
[----:B------:R-:W-:Y:S02]  /*1130*/  @!P1 IMAD.MOV.U32 R32, RZ, RZ, R16 ;  /* 0x000000ffff209224 */ /* 0x000fe400078e0010 */
[----:B0-----:R-:W-:-:S04]  /*1140*/  VIADD R35, R34, 0x2 ;  /* 0x0000000222237836 */ /* 0x001fc80000000000 */
[----:B------:R-:W-:-:S06]  /*1150*/  IMAD.WIDE R36, R35, 0x4, R14 ;  /* 0x0000000423247825 */ /* 0x000fcc00078e020e */
[----:B------:R-:W2:Y:S02]  /*1160*/  LDG.E R37, desc[UR8][R36.64] ;  /* 0x0000000824257981 */ /* 0x000ea4000c1e1900 */
[----:B--2---:R-:W-:-:S04]  /*1170*/  IADD3 R16, P1, PT, R37, R20, RZ ;  /* 0x0000001425107210 */ /* 0x004fc80007f3e0ff */
[----:B------:R-:W-:-:S05]  /*1180*/  LEA.HI.X.SX32 R17, R37, R18, 0x1, P1 ;  /* 0x0000001225117211 */ /* 0x000fca00008f0eff */
[----:B------:R0:W2:Y:S01]  /*1190*/  LDG.E.U8 R16, desc[UR8][R16.64] ;  /* 0x0000000810107981 */ /* 0x0000a2000c1e1100 */
[----:B------:R-:W-:Y:S01]  /*11a0*/  ISETP.GT.AND P1, PT, R32, 0x63, PT ;  /* 0x000000632000780c */ /* 0x000fe20003f24270 */
[----:B0-----:R-:W-:-:S04]  /*11b0*/  VIADD R17, R34, 0x3 ;  /* 0x0000000322117836 */ /* 0x001fc80000000000 */
[----:B------:R-:W-:-:S06]  /*11c0*/  IMAD.WIDE R36, R17, 0x4, R14 ;  /* 0x0000000411247825 */ /* 0x000fcc00078e020e */
[----:B------:R-:W3:Y:S01]  /*11d0*/  LDG.E R37, desc[UR8][R36.64] ;  /* 0x0000000824257981 */ /* 0x000ee2000c1e1900 */
[----:B--2---:R-:W-:-:S13]  /*11e0*/  ISETP.NE.OR P1, PT, R16, RZ, P1 ;  /* 0x000000ff1000720c */ /* 0x004fda0000f25670 */
[----:B------:R-:W-:-:S05]  /*11f0*/  @!P1 IMAD R16, R32, 0x4, R1 ;  /* 0x0000000420109824 */ /* 0x000fca00078e0201 */
[----:B------:R0:W-:Y:S02]  /*1200*/  @!P1 STL [R16], R35 ;  /* 0x0000002310009387 */ /* 0x0001e40000100800 */
[----:B0-----:R-:W-:-:S04]  /*1210*/  @!P1 VIADD R16, R32, 0x1 ;  /* 0x0000000120109836 */ /* 0x001fc80000000000 */
[----:B------:R-:W-:Y:S01]  /*1220*/  @!P1 IMAD.MOV.U32 R32, RZ, RZ, R16 ;  /* 0x000000ffff209224 */ /* 0x000fe200078e0010 */
[----:B---3--:R-:W-:-:S04]  /*1230*/  IADD3 R14, P1, PT, R37, R20, RZ ;  /* 0x00000014250e7210 */ /* 0x008fc80007f3e0ff */
[----:B------:R-:W-:-:S05]  /*1240*/  LEA.HI.X.SX32 R15, R37, R18, 0x1, P1 ;  /* 0x00000012250f7211 */ /* 0x000fca00008f0eff */
[----:B------:R-:W2:Y:S01]  /*1250*/  LDG.E.U8 R14, desc[UR8][R14.64] ;  /* 0x000000080e0e7981 */ /* 0x000ea2000c1e1100 */
[----:B------:R-:W-:Y:S02]  /*1260*/  ISETP.GT.AND P1, PT, R32, 0x63, PT ;  /* 0x000000632000780c */ /* 0x000fe40003f24270 */
[----:B------:R-:W-:-:S04]  /*1270*/  IADD3 R34, PT, PT, R34, 0x4, RZ ;  /* 0x0000000422227810 */ /* 0x000fc80007ffe0ff */
[----:B------:R-:W-:Y:S02]  /*1280*/  ISETP.GE.AND P2, PT, R34, R9, PT ;  /* 0x000000092200720c */ /* 0x000fe40003f46270 */
[----:B--2---:R-:W-:-:S13]  /*1290*/  ISETP.NE.OR P1, PT, R14, RZ, P1 ;  /* 0x000000ff0e00720c */ /* 0x004fda0000f25670 */
[----:B------:R-:W-:-:S05]  /*12a0*/  @!P1 IMAD R35, R32, 0x4, R1 ;  /* 0x0000000420239824 */ /* 0x000fca00078e0201 */
[----:B------:R0:W-:Y:S01]  /*12b0*/  @!P1 STL [R35], R17 ;  /* 0x0000001123009387 */ /* 0x0001e20000100800 */
[----:B------:R-:W-:-:S04]  /*12c0*/  @!P1 VIADD R16, R32, 0x1 ;  /* 0x0000000120109836 */ /* 0x000fc80000000000 */
[----:B------:R-:W-:Y:S01]  /*12d0*/  @!P1 IMAD.MOV.U32 R32, RZ, RZ, R16 ;  /* 0x000000ffff209224 */ /* 0x000fe200078e0010 */
[----:B------:R-:W-:Y:S06]  /*12e0*/  @!P2 BRA `(.L_x_35) ;  /* 0xfffffffc0034a947 */ /* 0x000fec000383ffff */
.L_x_34:
[----:B------:R-:W-:Y:S05]  /*12f0*/  BSYNC.RECONVERGENT B1 ;  /* 0x0000000000017941 */ /* 0x000fea0003800200 */
.L_x_33:
[----:B------:R-:W-:Y:S01]  /*1300*/  IMAD.IADD R9, R33, 0x1, -R34 ;  /* 0x0000000121097824 */ /* 0x000fe200078e0a22 */
[----:B------:R-:W-:Y:S04]  /*1310*/  BSSY.RECONVERGENT B1, `(.L_x_36) ;  /* 0x000001d000017945 */ /* 0x000fe80003800200 */
[----:B------:R-:W-:-:S13]  /*1320*/  ISETP.GT.AND P1, PT, R9, 0x1, PT ;  /* 0x000000010900780c */ /* 0x000fda0003f24270 */
[----:B------:R-:W-:Y:S05]  /*1330*/  @!P1 BRA `(.L_x_37) ;  /* 0x0000000000689947 */ /* 0x000fea0003800000 */
[----:B------:R-:W0:Y:S01]  /*1340*/  LDC.64 R14, c[0x0][0x3d0] ;  /* 0x0000f400ff0e7b82 */ /* 0x000e220000000a00 */
[C---:B------:R-:W-:Y:S02]  /*1350*/  VIADD R9, R34.reuse, 0x1 ;  /* 0x0000000122097836 */ /* 0x040fe40000000000 */
[----:B0-----:R-:W-:-:S06]  /*1360*/  IMAD.WIDE R16, R34, 0x4, R14 ;  /* 0x0000000422107825 */ /* 0x001fcc00078e020e */
[----:B------:R-:W2:Y:S01]  /*1370*/  LDG.E R17, desc[UR8][R16.64] ;  /* 0x0000000810117981 */ /* 0x000ea2000c1e1900 */
[----:B------:R-:W-:-:S06]  /*1380*/  IMAD.WIDE R36, R9, 0x4, R14 ;  /* 0x0000000409247825 */ /* 0x000fcc00078e020e */
[----:B------:R-:W3:Y:S01]  /*1390*/  LDG.E R37, desc[UR8][R36.64] ;  /* 0x0000000824257981 */ /* 0x000ee2000c1e1900 */
[----:B--2---:R-:W-:-:S04]  /*13a0*/  IADD3 R14, P0, PT, R17, R20, RZ ;  /* 0x00000014110e7210 */ /* 0x004fc80007f1e0ff */
[----:B------:R-:W-:-:S05]  /*13b0*/  LEA.HI.X.SX32 R15, R17, R18, 0x1, P0 ;  /* 0x00000012110f7211 */ /* 0x000fca00000f0eff */
[----:B------:R-:W2:Y:S01]  /*13c0*/  LDG.E.U8 R14, desc[UR8][R14.64] ;  /* 0x000000080e0e7981 */ /* 0x000ea2000c1e1100 */
[C---:B---3--:R-:W-:Y:S02]  /*13d0*/  IADD3 R16, P1, PT, R37.reuse, R20, RZ ;  /* 0x0000001425107210 */ /* 0x048fe40007f3e0ff */
[----:B------:R-:W-:Y:S02]  /*13e0*/  ISETP.GT.AND P0, PT, R32, 0x63, PT ;  /* 0x000000632000780c */ /* 0x000fe40003f04270 */
[----:B------:R-:W-:-:S05]  /*13f0*/  LEA.HI.X.SX32 R17, R37, R18, 0x1, P1 ;  /* 0x0000001225117211 */ /* 0x000fca00008f0eff */
[----:B------:R-:W3:Y:S01]  /*1400*/  LDG.E.U8 R16, desc[UR8][R16.64] ;  /* 0x0000000810107981 */ /* 0x000ee2000c1e1100 */
[----:B--2---:R-:W-:-:S13]  /*1410*/  ISETP.NE.OR P0, PT, R14, RZ, P0 ;  /* 0x000000ff0e00720c */ /* 0x004fda0000705670 */
[C---:B------:R-:W-:Y:S02]  /*1420*/  @!P0 VIADD R14, R32.reuse, 0x1 ;  /* 0x00000001200e8836 */ /* 0x040fe40000000000 */
[----:B------:R-:W-:Y:S02]  /*1430*/  @!P0 IMAD R35, R32, 0x4, R1 ;  /* 0x0000000420238824 */ /* 0x000fe400078e0201 */
[----:B------:R-:W-:-:S05]  /*1440*/  @!P0 IMAD.MOV.U32 R32, RZ, RZ, R14 ;  /* 0x000000ffff208224 */ /* 0x000fca00078e000e */
[----:B------:R-:W-:-:S04]  /*1450*/  ISETP.GT.AND P1, PT, R32, 0x63, PT ;  /* 0x000000632000780c */ /* 0x000fc80003f24270 */
[----:B---3--:R-:W-:Y:S01]  /*1460*/  ISETP.NE.OR P1, PT, R16, RZ, P1 ;  /* 0x000000ff1000720c */ /* 0x008fe20000f25670 */
[----:B------:R0:W-:-:S12]  /*1470*/  @!P0 STL [R35], R34 ;  /* 0x0000002223008387 */ /* 0x0001d80000100800 */
[----:B------:R-:W-:-:S05]  /*1480*/  @!P1 LEA R36, R32, R1, 0x2 ;  /* 0x0000000120249211 */ /* 0x000fca00078e10ff */
[----:B------:R1:W-:Y:S01]  /*1490*/  @!P1 STL [R36], R9 ;  /* 0x0000000924009387 */ /* 0x0003e20000100800 */
[----:B------:R-:W-:Y:S01]  /*14a0*/  @!P1 VIADD R14, R32, 0x1 ;  /* 0x00000001200e9836 */ /* 0x000fe20000000000 */
[----:B------:R-:W-:Y:S01]  /*14b0*/  PLOP3.LUT P0, PT, PT, PT, PT, 0x8, 0x80 ;  /* 0x000000000080781c */ /* 0x000fe20003f0e170 */
[----:B0-----:R-:W-:Y:S02]  /*14c0*/  VIADD R34, R9, 0x1 ;  /* 0x0000000109227836 */ /* 0x001fe40000000000 */
[----:B------:R-:W-:-:S10]  /*14d0*/  @!P1 IMAD.MOV.U32 R32, RZ, RZ, R14 ;  /* 0x000000ffff209224 */ /* 0x000fd400078e000e */
.L_x_37:
[----:B------:R-:W-:Y:S05]  /*14e0*/  BSYNC.RECONVERGENT B1 ;  /* 0x0000000000017941 */ /* 0x000fea0003800200 */
.L_x_36:
[----:B------:R-:W-:-:S13]  /*14f0*/  ISETP.LT.OR P0, PT, R34, R33, P0 ;  /* 0x000000212200720c */ /* 0x000fda0000701670 */
[----:B------:R-:W-:Y:S05]  /*1500*/  @!P0 BRA `(.L_x_32) ;  /* 0x0000000000308947 */ /* 0x000fea0003800000 */
[----:B------:R-:W0:Y:S02]  /*1510*/  LDC.64 R14, c[0x0][0x3d0] ;  /* 0x0000f400ff0e7b82 */ /* 0x000e240000000a00 */
[----:B0-----:R-:W-:-:S06]  /*1520*/  IMAD.WIDE R16, R34, 0x4, R14 ;  /* 0x0000000422107825 */ /* 0x001fcc00078e020e */
[----:B------:R-:W2:Y:S02]  /*1530*/  LDG.E R17, desc[UR8][R16.64] ;  /* 0x0000000810117981 */ /* 0x000ea4000c1e1900 */
[----:B--2---:R-:W-:-:S04]  /*1540*/  IADD3 R14, P0, PT, R17, R20, RZ ;  /* 0x00000014110e7210 */ /* 0x004fc80007f1e0ff */
[----:B------:R-:W-:-:S05]  /*1550*/  LEA.HI.X.SX32 R15, R17, R18, 0x1, P0 ;  /* 0x00000012110f7211 */ /* 0x000fca00000f0eff */
[----:B------:R-:W2:Y:S01]  /*1560*/  LDG.E.U8 R14, desc[UR8][R14.64] ;  /* 0x000000080e0e7981 */ /* 0x000ea2000c1e1100 */
[----:B------:R-:W-:-:S04]  /*1570*/  ISETP.GT.AND P0, PT, R32, 0x63, PT ;  /* 0x000000632000780c */ /* 0x000fc80003f04270 */
[----:B--2---:R-:W-:-:S13]  /*1580*/  ISETP.NE.OR P0, PT, R14, RZ, P0 ;  /* 0x000000ff0e00720c */ /* 0x004fda0000705670 */
[C---:B------:R-:W-:Y:S02]  /*1590*/  @!P0 IMAD R33, R32.reuse, 0x4, R1 ;  /* 0x0000000420218824 */ /* 0x040fe400078e0201 */
[----:B-1----:R-:W-:-:S03]  /*15a0*/  @!P0 VIADD R9, R32, 0x1 ;  /* 0x0000000120098836 */ /* 0x002fc60000000000 */
[----:B------:R2:W-:Y:S01]  /*15b0*/  @!P0 STL [R33], R34 ;  /* 0x0000002221008387 */ /* 0x0005e20000100800 */
[----:B------:R-:W-:-:S07]  /*15c0*/  @!P0 IMAD.MOV.U32 R32, RZ, RZ, R9 ;  /* 0x000000ffff208224 */ /* 0x000fce00078e0009 */
.L_x_32:
[----:B------:R-:W-:Y:S05]  /*15d0*/  BSYNC.RECONVERGENT B0 ;  /* 0x0000000000007941 */ /* 0x000fea0003800200 */
.L_x_31:
[----:B------:R-:W-:-:S13]  /*15e0*/  ISETP.GE.AND P0, PT, R32, 0x1, PT ;  /* 0x000000012000780c */ /* 0x000fda0003f06270 */
[----:B------:R-:W-:Y:S05]  /*15f0*/  @!P0 BRA `(.L_x_18) ;  /* 0x0000000c00e48947 */ /* 0x000fea0003800000 */
[----:B------:R-:W3:Y:S01]  /*1600*/  I2F.U32.RP R15, R32 ;  /* 0x00000020000f7306 */ /* 0x000ee20000209000 */
[----:B------:R-:W-:Y:S01]  /*1610*/  SHF.R.U32.HI R14, RZ, 0x2, R7 ;  /* 0x00000002ff0e7819 */ /* 0x000fe20000011607 */
[----:B------:R-:W-:Y:S01]  /*1620*/  VIADD R6, R6, 0x587c5 ;  /* 0x000587c506067836 */ /* 0x000fe20000000000 */
[----:B------:R-:W-:Y:S01]  /*1630*/  ISETP.NE.U32.AND P1, PT, R32, RZ, PT ;  /* 0x000000ff2000720c */ /* 0x000fe20003f25070 */
[----:B------:R-:W4:Y:S01]  /*1640*/  LDCU UR4, c[0x0][0x398] ;  /* 0x00007300ff0477ac */ /* 0x000f220008000800 */
[----:B------:R-:W-:Y:S01]  /*1650*/  LOP3.LUT R14, R14, R7, RZ, 0x3c, !PT ;  /* 0x000000070e0e7212 */ /* 0x000fe200078e3cff */
[----:B------:R-:W-:-:S04]  /*1660*/  IMAD.SHL.U32 R7, R28, 0x10, RZ ;  /* 0x000000101c077824 */ /* 0x000fc800078e00ff */
[----:B-1----:R-:W-:Y:S01]  /*1670*/  IMAD.SHL.U32 R9, R14, 0x2, RZ ;  /* 0x000000020e097824 */ /* 0x002fe200078e00ff */
[----:B---3--:R-:W1:Y:S04]  /*1680*/  MUFU.RCP R15, R15 ;  /* 0x0000000f000f7308 */ /* 0x008e680000001000 */
[----:B------:R-:W-:Y:S01]  /*1690*/  LOP3.LUT R7, R28, R7, R9, 0x96, !PT ;  /* 0x000000071c077212 */ /* 0x000fe200078e9609 */
[----:B-1----:R-:W-:-:S03]  /*16a0*/  VIADD R16, R15, 0xffffffe ;  /* 0x0ffffffe0f107836 */ /* 0x002fc60000000000 */
[----:B------:R-:W-:Y:S01]  /*16b0*/  LOP3.LUT R15, R7, R14, RZ, 0x3c, !PT ;  /* 0x0000000e070f7212 */ /* 0x000fe200078e3cff */
[----:B0-----:R0:W2:Y:S04]  /*16c0*/  F2I.FTZ.U32.TRUNC.NTZ R17, R16 ;  /* 0x0000001000117305 */ /* 0x0010a8000021f000 */
[----:B------:R-:W-:Y:S02]  /*16d0*/  IMAD.IADD R7, R15, 0x1, R6 ;  /* 0x000000010f077824 */ /* 0x000fe400078e0206 */
[----:B0-----:R-:W-:Y:S01]  /*16e0*/  IMAD.MOV.U32 R16, RZ, RZ, RZ ;  /* 0x000000ffff107224 */ /* 0x001fe200078e00ff */
[----:B--2---:R-:W-:-:S05]  /*16f0*/  IADD3 R33, PT, PT, RZ, -R17, RZ ;  /* 0x80000011ff217210 */ /* 0x004fca0007ffe0ff */
[----:B------:R-:W-:-:S04]  /*1700*/  IMAD R9, R33, R32, RZ ;  /* 0x0000002021097224 */ /* 0x000fc800078e02ff */
[----:B------:R-:W-:-:S06]  /*1710*/  IMAD.HI.U32 R16, R17, R9, R16 ;  /* 0x0000000911107227 */ /* 0x000fcc00078e0010 */
[----:B------:R-:W-:-:S04]  /*1720*/  IMAD.HI.U32 R16, R16, R7, RZ ;  /* 0x0000000710107227 */ /* 0x000fc800078e00ff */
[----:B------:R-:W-:-:S04]  /*1730*/  IMAD.MOV R16, RZ, RZ, -R16 ;  /* 0x000000ffff107224 */ /* 0x000fc800078e0a10 */
[----:B------:R-:W-:Y:S02]  /*1740*/  IMAD R7, R32, R16, R7 ;  /* 0x0000001020077224 */ /* 0x000fe400078e0207 */
[----:B------:R-:W0:Y:S03]  /*1750*/  LDC.64 R16, c[0x0][0x3d0] ;  /* 0x0000f400ff107b82 */ /* 0x000e260000000a00 */
[----:B------:R-:W-:-:S13]  /*1760*/  ISETP.GE.U32.AND P0, PT, R7, R32, PT ;  /* 0x000000200700720c */ /* 0x000fda0003f06070 */
[----:B------:R-:W-:-:S05]  /*1770*/  @P0 IMAD.IADD R7, R7, 0x1, -R32 ;  /* 0x0000000107070824 */ /* 0x000fca00078e0a20 */
[----:B------:R-:W-:-:S13]  /*1780*/  ISETP.GE.U32.AND P0, PT, R7, R32, PT ;  /* 0x000000200700720c */ /* 0x000fda0003f06070 */
[-C--:B------:R-:W-:Y:S02]  /*1790*/  @P0 IADD3 R7, PT, PT, R7, -R32.reuse, RZ ;  /* 0x8000002007070210 */ /* 0x080fe40007ffe0ff */
[----:B------:R-:W-:-:S05]  /*17a0*/  @!P1 LOP3.LUT R7, RZ, R32, RZ, 0x33, !PT ;  /* 0x00000020ff079212 */ /* 0x000fca00078e33ff */
[----:B------:R-:W-:-:S06]  /*17b0*/  IMAD R7, R7, 0x4, R1 ;  /* 0x0000000407077824 */ /* 0x000fcc00078e0201 */
[----:B------:R-:W0:Y:S02]  /*17c0*/  LDL R7, [R7] ;  /* 0x0000000007077983 */ /* 0x000e240000100800 */
[C---:B0-----:R-:W-:Y:S02]  /*17d0*/  IMAD.WIDE R34, R7.reuse, 0x4, R16 ;  /* 0x0000000407227825 */ /* 0x041fe400078e0210 */
[----:B------:R-:W0:Y:S03]  /*17e0*/  LDC.64 R16, c[0x0][0x3c8] ;  /* 0x0000f200ff107b82 */ /* 0x000e260000000a00 */
[----:B------:R-:W2:Y:S01]  /*17f0*/  LDG.E R30, desc[UR8][R34.64] ;  /* 0x00000008221e7981 */ /* 0x000ea2000c1e1900 */
[----:B------:R-:W-:Y:S02]  /*1800*/  IMAD.MOV.U32 R14, RZ, RZ, 0x1 ;  /* 0x00000001ff0e7424 */ /* 0x000fe400078e00ff */
[----:B0-----:R-:W-:-:S06]  /*1810*/  IMAD.WIDE R16, R7, 0x4, R16 ;  /* 0x0000000407107825 */ /* 0x001fcc00078e0210 */
[----:B------:R-:W3:Y:S01]  /*1820*/  LDG.E R16, desc[UR8][R16.64] ;  /* 0x0000000810107981 */ /* 0x000ee2000c1e1900 */
[----:B--2---:R-:W-:-:S04]  /*1830*/  IADD3 R32, P0, PT, R30, R20, RZ ;  /* 0x000000141e207210 */ /* 0x004fc80007f1e0ff */
[----:B------:R-:W-:-:S05]  /*1840*/  LEA.HI.X.SX32 R33, R30, R18, 0x1, P0 ;  /* 0x000000121e217211 */ /* 0x000fca00000f0eff */
[----:B------:R0:W-:Y:S04]  /*1850*/  STG.E.U8 desc[UR8][R32.64], R14 ;  /* 0x0000000e20007986 */ /* 0x0001e8000c101108 */
[----:B------:R-:W2:Y:S01]  /*1860*/  LDG.E R7, desc[UR8][R12.64] ;  /* 0x000000080c077981 */ /* 0x000ea2000c1e1900 */
[----:B------:R-:W-:Y:S02]  /*1870*/  ISETP.GT.U32.AND P0, PT, R22, RZ, PT ;  /* 0x000000ff1600720c */ /* 0x000fe40003f04070 */
[----:B------:R-:W-:Y:S02]  /*1880*/  ISETP.GT.U32.AND P2, PT, R23, RZ, PT ;  /* 0x000000ff1700720c */ /* 0x000fe40003f44070 */
[----:B------:R-:W-:Y:S02]  /*1890*/  ISETP.GT.AND.EX P0, PT, R19, RZ, PT, P0 ;  /* 0x000000ff1300720c */ /* 0x000fe40003f04300 */
[----:B------:R-:W-:-:S02]  /*18a0*/  ISETP.GT.AND.EX P3, PT, R0, RZ, PT, P2 ;  /* 0x000000ff0000720c */ /* 0x000fc40003f64320 */
[----:B------:R-:W-:Y:S02]  /*18b0*/  ISETP.GT.OR.EX P2, PT, R0, RZ, P0, P2 ;  /* 0x000000ff0000720c */ /* 0x000fe40000744720 */
[----:B---3--:R-:W-:-:S04]  /*18c0*/  IADD3 R29, P1, PT, R16, R29, RZ ;  /* 0x0000001d101d7210 */ /* 0x008fc80007f3e0ff */
[----:B------:R-:W-:Y:S02]  /*18d0*/  LEA.HI.X.SX32 R31, R16, R31, 0x1, P1 ;  /* 0x0000001f101f7211 */ /* 0x000fe400008f0eff */
[----:B----4-:R-:W-:-:S04]  /*18e0*/  ISETP.GT.U32.AND P1, PT, R29, UR4, PT ;  /* 0x000000041d007c0c */ /* 0x010fc8000bf24070 */
[----:B------:R-:W-:-:S04]  /*18f0*/  ISETP.GT.AND.EX P1, PT, R31, R24, PT, P1 ;  /* 0x000000181f00720c */ /* 0x000fc80003f24310 */
[----:B------:R-:W-:Y:S01]  /*1900*/  SEL R25, R25, R30, P1 ;  /* 0x0000001e19197207 */ /* 0x000fe20000800000 */
[C---:B--2---:R-:W-:Y:S02]  /*1910*/  VIADD R9, R7.reuse, 0x1 ;  /* 0x0000000107097836 */ /* 0x044fe40000000000 */
[----:B------:R-:W-:-:S03]  /*1920*/  IMAD.WIDE R34, R7, 0x4, R12 ;  /* 0x0000000407227825 */ /* 0x000fc600078e020c */
[----:B------:R0:W-:Y:S04]  /*1930*/  STG.E desc[UR8][R12.64], R9 ;  /* 0x000000090c007986 */ /* 0x0001e8000c101908 */
[----:B------:R0:W-:Y:S01]  /*1940*/  STG.E desc[UR8][R34.64+0x8], R30 ;  /* 0x0000081e22007986 */ /* 0x0001e2000c101908 */
[----:B------:R-:W-:Y:S01]  /*1950*/  IMAD.MOV.U32 R7, RZ, RZ, R8 ;  /* 0x000000ffff077224 */ /* 0x000fe200078e0008 */
[----:B------:R-:W-:Y:S06]  /*1960*/  @P2 BRA `(.L_x_38) ;  /* 0xffffffec00a42947 */ /* 0x000fec000383ffff */
[----:B0-----:R-:W-:Y:S02]  /*1970*/  IMAD.MOV.U32 R14, RZ, RZ, R28 ;  /* 0x000000ffff0e7224 */ /* 0x001fe400078e001c */
[----:B------:R-:W-:Y:S02]  /*1980*/  IMAD.MOV.U32 R9, RZ, RZ, R26 ;  /* 0x000000ffff097224 */ /* 0x000fe400078e001a */
[----:B------:R-:W-:Y:S01]  /*1990*/  IMAD.MOV.U32 R8, RZ, RZ, R27 ;  /* 0x000000ffff087224 */ /* 0x000fe200078e001b */
[----:B------:R-:W-:Y:S06]  /*19a0*/  BRA `(.L_x_16) ;  /* 0x0000000c007c7947 */ /* 0x000fec0003800000 */
.L_x_17:
[----:B------:R-:W2:Y:S01]  /*19b0*/  LDG.E R16, desc[UR8][R12.64] ;  /* 0x000000080c107981 */ /* 0x000ea2000c1e1900 */
[----:B------:R-:W-:Y:S01]  /*19c0*/  LOP3.LUT P1, RZ, R23, R22, RZ, 0xfc, !PT ;  /* 0x0000001617ff7212 */ /* 0x000fe2000782fcff */
[----:B-----5:R-:W-:Y:S01]  /*19d0*/  IMAD.MOV.U32 R28, RZ, RZ, R15 ;  /* 0x000000ffff1c7224 */ /* 0x020fe200078e000f */
[----:B------:R-:W-:Y:S01]  /*19e0*/  MOV R26, R14 ;  /* 0x0000000e001a7202 */ /* 0x000fe20000000f00 */
[----:B------:R-:W-:Y:S02]  /*19f0*/  IMAD.MOV.U32 R27, RZ, RZ, R9 ;  /* 0x000000ffff1b7224 */ /* 0x000fe400078e0009 */
[----:B------:R-:W-:Y:S01]  /*1a00*/  IMAD.MOV.U32 R30, RZ, RZ, R25 ;  /* 0x000000ffff1e7224 */ /* 0x000fe200078e0019 */
[----:B--2---:R-:W-:-:S13]  /*1a10*/  ISETP.GT.AND P0, PT, R16, 0x270f, PT ;  /* 0x0000270f1000780c */ /* 0x004fda0003f04270 */
[----:B------:R-:W-:Y:S05]  /*1a20*/  @P0 BRA `(.L_x_18) ;  /* 0x0000000800d80947 */ /* 0x000fea0003800000 */
[----:B------:R-:W-:Y:S02]  /*1a30*/  IMAD.MOV.U32 R29, RZ, RZ, RZ ;  /* 0x000000ffff1d7224 */ /* 0x000fe400078e00ff */
[----:B------:R-:W-:-:S07]  /*1a40*/  IMAD.MOV.U32 R24, RZ, RZ, RZ ;  /* 0x000000ffff187224 */ /* 0x000fce00078e00ff */
.L_x_46:
[----:B------:R-:W-:Y:S01]  /*1a50*/  IMAD.MOV.U32 R15, RZ, RZ, R28 ;  /* 0x000000ffff0f7224 */ /* 0x000fe200078e001c */
[----:B------:R-:W-:Y:S01]  /*1a60*/  MOV R9, R27 ;  /* 0x0000001b00097202 */ /* 0x000fe20000000f00 */
[----:B------:R-:W-:Y:S01]  /*1a70*/  IMAD.MOV.U32 R14, RZ, RZ, R26 ;  /* 0x000000ffff0e7224 */ /* 0x000fe200078e001a */
[----:B------:R-:W-:Y:S06]  /*1a80*/  @!P1 BRA `(.L_x_16) ;  /* 0x0000000c00449947 */ /* 0x000fec0003800000 */
[----:B------:R-:W0:Y:S02]  /*1a90*/  LDC.64 R14, c[0x0][0x3b8] ;  /* 0x0000ee00ff0e7b82 */ /* 0x000e240000000a00 */
[----:B0-----:R-:W-:-:S06]  /*1aa0*/  IMAD.WIDE R14, R30, 0x4, R14 ;  /* 0x000000041e0e7825 */ /* 0x001fcc00078e020e */
[----:B------:R-:W2:Y:S01]  /*1ab0*/  LDG.E R15, desc[UR8][R14.64] ;  /* 0x000000080e0f7981 */ /* 0x000ea2000c1e1900 */
[----:B------:R-:W-:Y:S01]  /*1ac0*/  BSSY.RECONVERGENT B0, `(.L_x_39) ;  /* 0x0000070000007945 */ /* 0x000fe20003800200 */
[----:B------:R-:W-:Y:S01]  /*1ad0*/  IMAD.MOV.U32 R34, RZ, RZ, RZ ;  /* 0x000000ffff227224 */ /* 0x000fe200078e00ff */
[----:B--2---:R-:W-:-:S13]  /*1ae0*/  ISETP.GE.AND P0, PT, R15, 0x1, PT ;  /* 0x000000010f00780c */ /* 0x004fda0003f06270 */
[----:B------:R-:W-:Y:S05]  /*1af0*/  @!P0 BRA `(.L_x_40) ;  /* 0x0000000400b08947 */ /* 0x000fea0003800000 */
[----:B------:R-:W0:Y:S02]  /*1b00*/  LDC.64 R36, c[0x0][0x3c0] ;  /* 0x0000f000ff247b82 */ /* 0x000e240000000a00 */
[----:B0-----:R-:W-:-:S06]  /*1b10*/  IMAD.WIDE R36, R30, 0x4, R36 ;  /* 0x000000041e247825 */ /* 0x001fcc00078e0224 */
[----:B------:R-:W2:Y:S01]  /*1b20*/  LDG.E R36, desc[UR8][R36.64] ;  /* 0x0000000824247981 */ /* 0x000ea2000c1e1900 */
[C---:B------:R-:W-:Y:S01]  /*1b30*/  ISETP.GT.AND P2, PT, R15.reuse, 0x3, PT ;  /* 0x000000030f00780c */ /* 0x040fe20003f44270 */
[----:B------:R-:W-:Y:S01]  /*1b40*/  BSSY.RECONVERGENT B1, `(.L_x_41) ;  /* 0x000003a000017945 */ /* 0x000fe20003800200 */
[----:B------:R-:W-:Y:S01]  /*1b50*/  PLOP3.LUT P0, PT, PT, PT, PT, 0x80, 0x8 ;  /* 0x000000000008781c */ /* 0x000fe20003f0f070 */
[----:B------:R-:W-:Y:S02]  /*1b60*/  IMAD.MOV.U32 R34, RZ, RZ, RZ ;  /* 0x000000ffff227224 */ /* 0x000fe400078e00ff */
[----:B--2---:R-:W-:-:S08]  /*1b70*/  IMAD.IADD R31, R15, 0x1, R36 ;  /* 0x000000010f1f7824 */ /* 0x004fd000078e0224 */
[----:B------:R-:W-:Y:S05]  /*1b80*/  @!P2 BRA `(.L_x_42) ;  /* 0x0000000000d4a947 */ /* 0x000fea0003800000 */
[----:B------:R-:W-:Y:S01]  /*1b90*/  PLOP3.LUT P0, PT, PT, PT, PT, 0x8, 0x80 ;  /* 0x000000000080781c */ /* 0x000fe20003f0e170 */
[----:B------:R-:W-:-:S12]  /*1ba0*/  VIADD R9, R31, 0xfffffffd ;  /* 0xfffffffd1f097836 */ /* 0x000fd80000000000 */
.L_x_43:
        /* <DEDUP_REMOVED lines=9> */
[----:B------:R-:W-:-:S03]  /*1c40*/  @!P2 VIADD R37, R34, 0x1 ;  /* 0x000000012225a836 */ /* 0x000fc60000000000 */
[----:B------:R0:W-:Y:S02]  /*1c50*/  @!P2 STL [R35], R36 ;  /* 0x000000242300a387 */ /* 0x0001e40000100800 */
[----:B------:R-:W-:Y:S01]  /*1c60*/  @!P2 MOV R34, R37 ;  /* 0x000000250022a202 */ /* 0x000fe20000000f00 */
[----:B0-----:R-:W-:-:S04]  /*1c70*/  VIADD R35, R36, 0x1 ;  /* 0x0000000124237836 */ /* 0x001fc80000000000 */
[----:B------:R-:W-:-:S05]  /*1c80*/  IMAD.WIDE R16, R35, 0x4, R14 ;  /* 0x0000000423107825 */ /* 0x000fca00078e020e */
        /* <DEDUP_REMOVED lines=8> */
[----:B------:R0:W-:Y:S01]  /*1d10*/  @!P2 STL [R37], R35 ;  /* 0x000000232500a387 */ /* 0x0001e20000100800 */
[----:B------:R-:W-:Y:S02]  /*1d20*/  @!P2 IMAD.MOV.U32 R34, RZ, RZ, R16 ;  /* 0x000000ffff22a224 */ /* 0x000fe400078e0010 */
[----:B0-----:R-:W-:-:S04]  /*1d30*/  VIADD R37, R36, 0x2 ;  /* 0x0000000224257836 */ /* 0x001fc80000000000 */
[----:B------:R-:W-:-:S05]  /*1d40*/  IMAD.WIDE R32, R37, 0x4, R14 ;  /* 0x0000000425207825 */ /* 0x000fca00078e020e */
[----:B------:R-:W2:Y:S02]  /*1d50*/  LDG.E R17, desc[UR8][R32.64] ;  /* 0x0000000820117981 */ /* 0x000ea4000c1e1900 */
[----:B--2---:R-:W-:-:S04]  /*1d60*/  IADD3 R16, P2, PT, R17, R20, RZ ;  /* 0x0000001411107210 */ /* 0x004fc80007f5e0ff */
[----:B------:R-:W-:-:S05]  /*1d70*/  LEA.HI.X.SX32 R17, R17, R18, 0x1, P2 ;  /* 0x0000001211117211 */ /* 0x000fca00010f0eff */
[----:B------:R-:W2:Y:S01]  /*1d80*/  LDG.E.U8 R16, desc[UR8][R16.64] ;  /* 0x0000000810107981 */ /* 0x000ea2000c1e1100 */
[----:B------:R-:W-:Y:S01]  /*1d90*/  ISETP.GT.AND P2, PT, R34, 0x63, PT ;  /* 0x000000632200780c */ /* 0x000fe20003f44270 */
[----:B------:R-:W-:-:S03]  /*1da0*/  VIADD R35, R36, 0x3 ;  /* 0x0000000324237836 */ /* 0x000fc60000000000 */
[----:B--2---:R-:W-:Y:S01]  /*1db0*/  ISETP.NE.OR P2, PT, R16, RZ, P2 ;  /* 0x000000ff1000720c */ /* 0x004fe20001745670 */
[----:B------:R-:W-:-:S05]  /*1dc0*/  IMAD.WIDE R16, R35, 0x4, R14 ;  /* 0x0000000423107825 */ /* 0x000fca00078e020e */
[----:B------:R-:W2:Y:S07]  /*1dd0*/  LDG.E R15, desc[UR8][R16.64] ;  /* 0x00000008100f7981 */ /* 0x000eae000c1e1900 */
[C---:B------:R-:W-:Y:S02]  /*1de0*/  @!P2 VIADD R32, R34.reuse, 0x1 ;  /* 0x000000012220a836 */ /* 0x040fe40000000000 */
[----:B------:R-:W-:Y:S01]  /*1df0*/  @!P2 IMAD R33, R34, 0x4, R1 ;  /* 0x000000042221a824 */ /* 0x000fe200078e0201 */
[----:B--2---:R-:W-:-:S04]  /*1e00*/  IADD3 R14, P3, PT, R15, R20, RZ ;  /* 0x000000140f0e7210 */ /* 0x004fc80007f7e0ff */
[----:B------:R0:W-:Y:S01]  /*1e10*/  @!P2 STL [R33], R37 ;  /* 0x000000252100a387 */ /* 0x0001e20000100800 */
[----:B------:R-:W-:-:S05]  /*1e20*/  LEA.HI.X.SX32 R15, R15, R18, 0x1, P3 ;  /* 0x000000120f0f7211 */ /* 0x000fca00018f0eff */
[----:B------:R-:W2:Y:S01]  /*1e30*/  LDG.E.U8 R14, desc[UR8][R14.64] ;  /* 0x000000080e0e7981 */ /* 0x000ea2000c1e1100 */
[----:B------:R-:W-:-:S04]  /*1e40*/  @!P2 MOV R34, R32 ;  /* 0x000000200022a202 */ /* 0x000fc80000000f00 */
[----:B------:R-:W-:Y:S01]  /*1e50*/  ISETP.GT.AND P2, PT, R34, 0x63, PT ;  /* 0x000000632200780c */ /* 0x000fe20003f44270 */
[----:B------:R-:W-:-:S05]  /*1e60*/  VIADD R36, R36, 0x4 ;  /* 0x0000000424247836 */ /* 0x000fca0000000000 */
[----:B------:R-:W-:Y:S02]  /*1e70*/  ISETP.GE.AND P3, PT, R36, R9, PT ;  /* 0x000000092400720c */ /* 0x000fe40003f66270 */
[----:B--2---:R-:W-:-:S13]  /*1e80*/  ISETP.NE.OR P2, PT, R14, RZ, P2 ;  /* 0x000000ff0e00720c */ /* 0x004fda0001745670 */
[----:B------:R-:W-:-:S05]  /*1e90*/  @!P2 IMAD R32, R34, 0x4, R1 ;  /* 0x000000042220a824 */ /* 0x000fca00078e0201 */
[----:B------:R0:W-:Y:S01]  /*1ea0*/  @!P2 STL [R32], R35 ;  /* 0x000000232000a387 */ /* 0x0001e20000100800 */
[----:B------:R-:W-:-:S04]  /*1eb0*/  @!P2 VIADD R16, R34, 0x1 ;  /* 0x000000012210a836 */ /* 0x000fc80000000000 */
[----:B------:R-:W-:Y:S01]  /*1ec0*/  @!P2 IMAD.MOV.U32 R34, RZ, RZ, R16 ;  /* 0x000000ffff22a224 */ /* 0x000fe200078e0010 */
[----:B------:R-:W-:Y:S06]  /*1ed0*/  @!P3 BRA `(.L_x_43) ;  /* 0xfffffffc0034b947 */ /* 0x000fec000383ffff */
.L_x_42:
[----:B------:R-:W-:Y:S05]  /*1ee0*/  BSYNC.RECONVERGENT B1 ;  /* 0x0000000000017941 */ /* 0x000fea0003800200 */
.L_x_41:
[----:B------:R-:W-:Y:S01]  /*1ef0*/  IMAD.IADD R9, R31, 0x1, -R36 ;  /* 0x000000011f097824 */ /* 0x000fe200078e0a24 */
[----:B------:R-:W-:Y:S04]  /*1f00*/  BSSY.RECONVERGENT B1, `(.L_x_44) ;  /* 0x000001d000017945 */ /* 0x000fe80003800200 */
[----:B------:R-:W-:-:S13]  /*1f10*/  ISETP.GT.AND P2, PT, R9, 0x1, PT ;  /* 0x000000010900780c */ /* 0x000fda0003f44270 */
[----:B------:R-:W-:Y:S05]  /*1f20*/  @!P2 BRA `(.L_x_45) ;  /* 0x000000000068a947 */ /* 0x000fea0003800000 */
[----:B------:R-:W0:Y:S01]  /*1f30*/  LDC.64 R14, c[0x0][0x3d0] ;  /* 0x0000f400ff0e7b82 */ /* 0x000e220000000a00 */
[C---:B------:R-:W-:Y:S02]  /*1f40*/  VIADD R9, R36.reuse, 0x1 ;  /* 0x0000000124097836 */ /* 0x040fe40000000000 */
[----:B0-----:R-:W-:-:S05]  /*1f50*/  IMAD.WIDE R32, R36, 0x4, R14 ;  /* 0x0000000424207825 */ /* 0x001fca00078e020e */
[----:B------:R0:W2:Y:S02]  /*1f60*/  LDG.E R17, desc[UR8][R32.64] ;  /* 0x0000000820117981 */ /* 0x0000a4000c1e1900 */
[----:B0-----:R-:W-:-:S05]  /*1f70*/  IMAD.WIDE R32, R9, 0x4, R14 ;  /* 0x0000000409207825 */ /* 0x001fca00078e020e */
[----:B------:R-:W3:Y:S01]  /*1f80*/  LDG.E R15, desc[UR8][R32.64] ;  /* 0x00000008200f7981 */ /* 0x000ee2000c1e1900 */
[----:B--2---:R-:W-:-:S04]  /*1f90*/  IADD3 R16, P0, PT, R17, R20, RZ ;  /* 0x0000001411107210 */ /* 0x004fc80007f1e0ff */
[----:B------:R-:W-:-:S05]  /*1fa0*/  LEA.HI.X.SX32 R17, R17, R18, 0x1, P0 ;  /* 0x0000001211117211 */ /* 0x000fca00000f0eff */
[----:B------:R-:W2:Y:S01]  /*1fb0*/  LDG.E.U8 R16, desc[UR8][R16.64] ;  /* 0x0000000810107981 */ /* 0x000ea2000c1e1100 */
[----:B---3--:R-:W-:-:S04]  /*1fc0*/  IADD3 R14, P0, PT, R15, R20, RZ ;  /* 0x000000140f0e7210 */ /* 0x008fc80007f1e0ff */
[----:B------:R-:W-:-:S05]  /*1fd0*/  LEA.HI.X.SX32 R15, R15, R18, 0x1, P0 ;  /* 0x000000120f0f7211 */ /* 0x000fca00000f0eff */
[----:B------:R-:W3:Y:S01]  /*1fe0*/  LDG.E.U8 R14, desc[UR8][R14.64] ;  /* 0x000000080e0e7981 */ /* 0x000ee2000c1e1100 */
[----:B------:R-:W-:-:S04]  /*1ff0*/  ISETP.GT.AND P0, PT, R34, 0x63, PT ;  /* 0x000000632200780c */ /* 0x000fc80003f04270 */
[----:B--2---:R-:W-:-:S13]  /*2000*/  ISETP.NE.OR P0, PT, R16, RZ, P0 ;  /* 0x000000ff1000720c */ /* 0x004fda0000705670 */
[C---:B------:R-:W-:Y:S01]  /*2010*/  @!P0 VIADD R35, R34.reuse, 0x1 ;  /* 0x0000000122238836 */ /* 0x040fe20000000000 */
[----:B------:R-:W-:-:S03]  /*2020*/  @!P0 LEA R37, R34, R1, 0x2 ;  /* 0x0000000122258211 */ /* 0x000fc600078e10ff */
[----:B------:R-:W-:Y:S02]  /*2030*/  @!P0 IMAD.MOV.U32 R34, RZ, RZ, R35 ;  /* 0x000000ffff228224 */ /* 0x000fe400078e0023 */
[----:B------:R0:W-:Y:S01]  /*2040*/  @!P0 STL [R37], R36 ;  /* 0x0000002425008387 */ /* 0x0001e20000100800 */
[----:B------:R-:W-:Y:S02]  /*2050*/  PLOP3.LUT P0, PT, PT, PT, PT, 0x8, 0x80 ;  /* 0x000000000080781c */ /* 0x000fe40003f0e170 */
[----:B------:R-:W-:-:S04]  /*2060*/  ISETP.GT.AND P2, PT, R34, 0x63, PT ;  /* 0x000000632200780c */ /* 0x000fc80003f44270 */
[----:B---3--:R-:W-:Y:S01]  /*2070*/  ISETP.NE.OR P2, PT, R14, RZ, P2 ;  /* 0x000000ff0e00720c */ /* 0x008fe20001745670 */
[----:B0-----:R-:W-:-:S12]  /*2080*/  VIADD R36, R9, 0x1 ;  /* 0x0000000109247836 */ /* 0x001fd80000000000 */
[C---:B------:R-:W-:Y:S02]  /*2090*/  @!P2 IMAD R16, R34.reuse, 0x4, R1 ;  /* 0x000000042210a824 */ /* 0x040fe400078e0201 */
[----:B------:R-:W-:-:S03]  /*20a0*/  @!P2 VIADD R14, R34, 0x1 ;  /* 0x00000001220ea836 */ /* 0x000fc60000000000 */
[----:B------:R1:W-:Y:S01]  /*20b0*/  @!P2 STL [R16], R9 ;  /* 0x000000091000a387 */ /* 0x0003e20000100800 */
[----:B------:R-:W-:-:S07]  /*20c0*/  @!P2 IMAD.MOV.U32 R34, RZ, RZ, R14 ;  /* 0x000000ffff22a224 */ /* 0x000fce00078e000e */
.L_x_45:
[----:B------:R-:W-:Y:S05]  /*20d0*/  BSYNC.RECONVERGENT B1 ;  /* 0x0000000000017941 */ /* 0x000fea0003800200 */
.L_x_44:
[----:B------:R-:W-:-:S13]  /*20e0*/  ISETP.LT.OR P0, PT, R36, R31, P0 ;  /* 0x0000001f2400720c */ /* 0x000fda0000701670 */
[----:B------:R-:W-:Y:S05]  /*20f0*/  @!P0 BRA `(.L_x_40) ;  /* 0x0000000000308947 */ /* 0x000fea0003800000 */
[----:B------:R-:W1:Y:S02]  /*2100*/  LDC.64 R14, c[0x0][0x3d0] ;  /* 0x0000f400ff0e7b82 */ /* 0x000e640000000a00 */
[----:B-1----:R-:W-:-:S06]  /*2110*/  IMAD.WIDE R16, R36, 0x4, R14 ;  /* 0x0000000424107825 */ /* 0x002fcc00078e020e */
        /* <DEDUP_REMOVED lines=9> */
[----:B------:R-:W-:-:S07]  /*21b0*/  @!P0 MOV R34, R9 ;  /* 0x0000000900228202 */ /* 0x000fce0000000f00 */
.L_x_40:
[----:B------:R-:W-:Y:S05]  /*21c0*/  BSYNC.RECONVERGENT B0 ;  /* 0x0000000000007941 */ /* 0x000fea0003800200 */
.L_x_39:
[----:B------:R-:W-:-:S13]  /*21d0*/  ISETP.GE.AND P0, PT, R34, 0x1, PT ;  /* 0x000000012200780c */ /* 0x000fda0003f06270 */
[----:B------:R-:W-:Y:S05]  /*21e0*/  @!P0 BRA `(.L_x_18) ;  /* 0x0000000000e88947 */ /* 0x000fea0003800000 */
[----:B-1----:R-:W1:Y:S01]  /*21f0*/  I2F.U32.RP R9, R34 ;  /* 0x0000002200097306 */ /* 0x002e620000209000 */
[----:B------:R-:W-:Y:S01]  /*2200*/  SHF.R.U32.HI R16, RZ, 0x2, R7 ;  /* 0x00000002ff107819 */ /* 0x000fe20000011607 */
[----:B------:R-:W-:Y:S01]  /*2210*/  VIADD R6, R6, 0x587c5 ;  /* 0x000587c506067836 */ /* 0x000fe20000000000 */
[----:B------:R-:W-:Y:S01]  /*2220*/  ISETP.NE.U32.AND P2, PT, R34, RZ, PT ;  /* 0x000000ff2200720c */ /* 0x000fe20003f45070 */
[----:B------:R-:W3:Y:S01]  /*2230*/  LDCU UR4, c[0x0][0x398] ;  /* 0x00007300ff0477ac */ /* 0x000ee20008000800 */
[----:B------:R-:W-:Y:S01]  /*2240*/  LOP3.LUT R16, R16, R7, RZ, 0x3c, !PT ;  /* 0x0000000710107212 */ /* 0x000fe200078e3cff */
[----:B------:R-:W-:Y:S01]  /*2250*/  IMAD.SHL.U32 R7, R28, 0x10, RZ ;  /* 0x000000101c077824 */ /* 0x000fe200078e00ff */
[----:B------:R-:W4:Y:S03]  /*2260*/  LDCU UR6, c[0x0][0x398] ;  /* 0x00007300ff0677ac */ /* 0x000f260008000800 */
[----:B------:R-:W-:Y:S01]  /*2270*/  IMAD.SHL.U32 R17, R16, 0x2, RZ ;  /* 0x0000000210117824 */ /* 0x000fe200078e00ff */
[----:B-1----:R-:W1:Y:S04]  /*2280*/  MUFU.RCP R9, R9 ;  /* 0x0000000900097308 */ /* 0x002e680000001000 */
[----:B------:R-:W-:Y:S01]  /*2290*/  LOP3.LUT R17, R28, R7, R17, 0x96, !PT ;  /* 0x000000071c117212 */ /* 0x000fe200078e9611 */
[----:B-1----:R-:W-:-:S03]  /*22a0*/  VIADD R14, R9, 0xffffffe ;  /* 0x0ffffffe090e7836 */ /* 0x002fc60000000000 */
[----:B------:R-:W-:Y:S01]  /*22b0*/  LOP3.LUT R9, R17, R16, RZ, 0x3c, !PT ;  /* 0x0000001011097212 */ /* 0x000fe200078e3cff */
[----:B------:R1:W2:Y:S02]  /*22c0*/  F2I.FTZ.U32.TRUNC.NTZ R15, R14 ;  /* 0x0000000e000f7305 */ /* 0x0002a4000021f000 */
[----:B-1----:R-:W-:Y:S02]  /*22d0*/  IMAD.MOV.U32 R14, RZ, RZ, RZ ;  /* 0x000000ffff0e7224 */ /* 0x002fe400078e00ff */
[----:B--2---:R-:W-:-:S04]  /*22e0*/  IMAD.MOV R31, RZ, RZ, -R15 ;  /* 0x000000ffff1f7224 */ /* 0x004fc800078e0a0f */
[----:B------:R-:W-:-:S04]  /*22f0*/  IMAD R7, R31, R34, RZ ;  /* 0x000000221f077224 */ /* 0x000fc800078e02ff */
[----:B------:R-:W-:-:S04]  /*2300*/  IMAD.HI.U32 R14, R15, R7, R14 ;  /* 0x000000070f0e7227 */ /* 0x000fc800078e000e */
[----:B------:R-:W-:-:S04]  /*2310*/  IMAD.IADD R15, R9, 0x1, R6 ;  /* 0x00000001090f7824 */ /* 0x000fc800078e0206 */
[----:B------:R-:W-:-:S05]  /*2320*/  IMAD.HI.U32 R14, R14, R15, RZ ;  /* 0x0000000f0e0e7227 */ /* 0x000fca00078e00ff */
[----:B------:R-:W-:-:S05]  /*2330*/  IADD3 R7, PT, PT, -R14, RZ, RZ ;  /* 0x000000ff0e077210 */ /* 0x000fca0007ffe1ff */
[----:B------:R-:W-:Y:S02]  /*2340*/  IMAD R7, R34, R7, R15 ;  /* 0x0000000722077224 */ /* 0x000fe400078e020f */
[----:B------:R-:W1:Y:S03]  /*2350*/  LDC.64 R14, c[0x0][0x3d0] ;  /* 0x0000f400ff0e7b82 */ /* 0x000e660000000a00 */
[----:B------:R-:W-:-:S13]  /*2360*/  ISETP.GE.U32.AND P0, PT, R7, R34, PT ;  /* 0x000000220700720c */ /* 0x000fda0003f06070 */
[----:B------:R-:W-:-:S05]  /*2370*/  @P0 IMAD.IADD R7, R7, 0x1, -R34 ;  /* 0x0000000107070824 */ /* 0x000fca00078e0a22 */
[----:B------:R-:W-:-:S13]  /*2380*/  ISETP.GE.U32.AND P0, PT, R7, R34, PT ;  /* 0x000000220700720c */ /* 0x000fda0003f06070 */
[----:B------:R-:W-:Y:S01]  /*2390*/  @P0 IMAD.IADD R7, R7, 0x1, -R34 ;  /* 0x0000000107070824 */ /* 0x000fe200078e0a22 */
[----:B------:R-:W-:-:S05]  /*23a0*/  @!P2 LOP3.LUT R7, RZ, R34, RZ, 0x33, !PT ;  /* 0x00000022ff07a212 */ /* 0x000fca00078e33ff */
[----:B------:R-:W-:-:S06]  /*23b0*/  IMAD R7, R7, 0x4, R1 ;  /* 0x0000000407077824 */ /* 0x000fcc00078e0201 */
[----:B------:R-:W1:Y:S02]  /*23c0*/  LDL R7, [R7] ;  /* 0x0000000007077983 */ /* 0x000e640000100800 */
[C---:B-1----:R-:W-:Y:S02]  /*23d0*/  IMAD.WIDE R30, R7.reuse, 0x4, R14 ;  /* 0x00000004071e7825 */ /* 0x042fe400078e020e */
[----:B------:R-:W1:Y:S04]  /*23e0*/  LDC.64 R14, c[0x0][0x3c8] ;  /* 0x0000f200ff0e7b82 */ /* 0x000e680000000a00 */
[----:B------:R-:W2:Y:S01]  /*23f0*/  LDG.E R30, desc[UR8][R30.64] ;  /* 0x000000081e1e7981 */ /* 0x000ea2000c1e1900 */
[----:B------:R-:W-:Y:S02]  /*2400*/  IMAD.MOV.U32 R34, RZ, RZ, 0x1 ;  /* 0x00000001ff227424 */ /* 0x000fe400078e00ff */
[----:B-1----:R-:W-:-:S06]  /*2410*/  IMAD.WIDE R14, R7, 0x4, R14 ;  /* 0x00000004070e7825 */ /* 0x002fcc00078e020e */
[----:B------:R-:W5:Y:S01]  /*2420*/  LDG.E R14, desc[UR8][R14.64] ;  /* 0x000000080e0e7981 */ /* 0x000f62000c1e1900 */
[----:B--2---:R-:W-:-:S04]  /*2430*/  IADD3 R16, P0, PT, R30, R20, RZ ;  /* 0x000000141e107210 */ /* 0x004fc80007f1e0ff */
[----:B------:R-:W-:-:S05]  /*2440*/  LEA.HI.X.SX32 R17, R30, R18, 0x1, P0 ;  /* 0x000000121e117211 */ /* 0x000fca00000f0eff */
[----:B------:R-:W-:Y:S04]  /*2450*/  STG.E.U8 desc[UR8][R16.64], R34 ;  /* 0x0000002210007986 */ /* 0x000fe8000c101108 */
[----:B0-----:R-:W2:Y:S02]  /*2460*/  LDG.E R33, desc[UR8][R12.64] ;  /* 0x000000080c217981 */ /* 0x001ea4000c1e1900 */
[C---:B--2---:R-:W-:Y:S02]  /*2470*/  VIADD R7, R33.reuse, 0x1 ;  /* 0x0000000121077836 */ /* 0x044fe40000000000 */
[----:B------:R-:W-:-:S03]  /*2480*/  IMAD.WIDE R32, R33, 0x4, R12 ;  /* 0x0000000421207825 */ /* 0x000fc600078e020c */
[----:B------:R0:W-:Y:S04]  /*2490*/  STG.E desc[UR8][R12.64], R7 ;  /* 0x000000070c007986 */ /* 0x0001e8000c101908 */
[----:B------:R1:W-:Y:S04]  /*24a0*/  STG.E desc[UR8][R32.64+0x8], R30 ;  /* 0x0000081e20007986 */ /* 0x0003e8000c101908 */
[----:B------:R-:W2:Y:S01]  /*24b0*/  LDG.E R31, desc[UR8][R12.64] ;  /* 0x000000080c1f7981 */ /* 0x000ea2000c1e1900 */
[----:B-----5:R-:W-:Y:S01]  /*24c0*/  IADD3 R29, P0, PT, R14, R29, RZ ;  /* 0x0000001d0e1d7210 */ /* 0x020fe20007f1e0ff */
[----:B---3--:R-:W-:-:S03]  /*24d0*/  USHF.R.S32.HI UR4, URZ, 0x1f, UR4 ;  /* 0x0000001fff047899 */ /* 0x008fc60008011404 */
[----:B------:R-:W-:Y:S02]  /*24e0*/  LEA.HI.X.SX32 R24, R14, R24, 0x1, P0 ;  /* 0x000000180e187211 */ /* 0x000fe400000f0eff */
[----:B----4-:R-:W-:Y:S01]  /*24f0*/  ISETP.GT.U32.AND P0, PT, R29, UR6, PT ;  /* 0x000000061d007c0c */ /* 0x010fe2000bf04070 */
[----:B0-----:R-:W-:Y:S02]  /*2500*/  IMAD.MOV.U32 R7, RZ, RZ, R8 ;  /* 0x000000ffff077224 */ /* 0x001fe400078e0008 */
[----:B------:R-:W-:Y:S01]  /*2510*/  IMAD.MOV.U32 R8, RZ, RZ, R27 ;  /* 0x000000ffff087224 */ /* 0x000fe200078e001b */
[----:B------:R-:W-:Y:S02]  /*2520*/  ISETP.GT.AND.EX P0, PT, R24, UR4, PT, P0 ;  /* 0x0000000418007c0c */ /* 0x000fe4000bf04300 */
[----:B------:R-:W-:Y:S01]  /*2530*/  MOV R27, R26 ;  /* 0x0000001a001b7202 */ /* 0x000fe20000000f00 */
[----:B------:R-:W-:Y:S01]  /*2540*/  IMAD.MOV.U32 R26, RZ, RZ, R28 ;  /* 0x000000ffff1a7224 */ /* 0x000fe200078e001c */
[----:B------:R-:W-:Y:S01]  /*2550*/  SEL R25, R25, R30, P0 ;  /* 0x0000001e19197207 */ /* 0x000fe20000000000 */
[----:B------:R-:W-:Y:S01]  /*2560*/  IMAD.MOV.U32 R28, RZ, RZ, R9 ;  /* 0x000000ffff1c7224 */ /* 0x000fe200078e0009 */
[----:B--2---:R-:W-:-:S13]  /*2570*/  ISETP.GT.AND P2, PT, R31, 0x270f, PT ;  /* 0x0000270f1f00780c */ /* 0x004fda0003f44270 */
[----:B-1----:R-:W-:Y:S05]  /*2580*/  @!P2 BRA `(.L_x_46) ;  /* 0xfffffff40030a947 */ /* 0x002fea000383ffff */
.L_x_18:
[----:B------:R-:W-:-:S04]  /*2590*/  ISETP.GE.U32.AND P0, PT, R22, 0x1, PT ;  /* 0x000000011600780c */ /* 0x000fc80003f06070 */
[----:B------:R-:W-:-:S13]  /*25a0*/  ISETP.GE.AND.EX P0, PT, R19, RZ, PT, P0 ;  /* 0x000000ff1300720c */ /* 0x000fda0003f06300 */
[----:B0-2---:R-:W2:Y:S01]  /*25b0*/  @P0 LDG.E R33, desc[UR8][R12.64+0x4] ;  /* 0x000004080c210981 */ /* 0x005ea2000c1e1900 */
[--C-:B------:R-:W-:Y:S01]  /*25c0*/  @P0 SHF.R.S32.HI R17, RZ, 0x1f, R25.reuse ;  /* 0x0000001fff110819 */ /* 0x100fe20000011419 */
[----:B-1----:R-:W-:Y:S01]  /*25d0*/  @P0 IMAD.MOV.U32 R16, RZ, RZ, R25 ;  /* 0x000000ffff100224 */ /* 0x002fe200078e0019 */
[----:B------:R-:W-:Y:S01]  /*25e0*/  ISETP.GE.U32.AND P1, PT, R23, 0x1, PT ;  /* 0x000000011700780c */ /* 0x000fe20003f26070 */
[----:B--2---:R-:W-:-:S05]  /*25f0*/  @P0 IMAD.WIDE R32, R33, 0x18, R12 ;  /* 0x0000001821200825 */ /* 0x004fca00078e020c */
[----:B------:R-:W-:Y:S04]  /*2600*/  @P0 STG.E.64 desc[UR8][R32.64+0x9c48], R16 ;  /* 0x009c481020000986 */ /* 0x000fe8000c101b08 */
[----:B------:R-:W2:Y:S01]  /*2610*/  @P0 LDG.E R9, desc[UR8][R12.64+0x4] ;  /* 0x000004080c090981 */ /* 0x000ea2000c1e1900 */
[----:B------:R-:W-:Y:S01]  /*2620*/  ISETP.GE.AND.EX P1, PT, R0, RZ, PT, P1 ;  /* 0x000000ff0000720c */ /* 0x000fe20003f26310 */
[----:B------:R-:W-:Y:S02]  /*2630*/  @P0 IMAD.MOV.U32 R18, RZ, RZ, R22 ;  /* 0x000000ffff120224 */ /* 0x000fe400078e0016 */
[----:B--2---:R-:W-:-:S04]  /*2640*/  @P0 IMAD.WIDE R14, R9, 0x18, R12 ;  /* 0x00000018090e0825 */ /* 0x004fc800078e020c */
[----:B------:R-:W-:Y:S01]  /*2650*/  @P0 VIADD R9, R9, 0x1 ;  /* 0x0000000109090836 */ /* 0x000fe20000000000 */
[----:B------:R0:W-:Y:S04]  /*2660*/  @P0 STG.E.64 desc[UR8][R14.64+0x9c58], R18 ;  /* 0x009c58120e000986 */ /* 0x0001e8000c101b08 */
[----:B------:R1:W-:Y:S04]  /*2670*/  @P0 STG.E.64 desc[UR8][R14.64+0x9c50], RZ ;  /* 0x009c50ff0e000986 */ /* 0x0003e8000c101b08 */
[----:B------:R2:W-:Y:S04]  /*2680*/  @P0 STG.E desc[UR8][R12.64+0x4], R9 ;  /* 0x000004090c000986 */ /* 0x0005e8000c101908 */
[----:B------:R-:W3:Y:S01]  /*2690*/  @P1 LDG.E R25, desc[UR8][R12.64+0x4] ;  /* 0x000004080c191981 */ /* 0x000ee2000c1e1900 */
[----:B------:R-:W-:Y:S01]  /*26a0*/  @P1 SHF.R.S32.HI R31, RZ, 0x1f, R30 ;  /* 0x0000001fff1f1819 */ /* 0x000fe2000001141e */
[----:B0-----:R-:W-:-:S02]  /*26b0*/  @P1 IMAD.MOV.U32 R18, RZ, RZ, R23 ;  /* 0x000000ffff121224 */ /* 0x001fc400078e0017 */
[----:B------:R-:W-:Y:S02]  /*26c0*/  @P1 IMAD.MOV.U32 R19, RZ, RZ, R0 ;  /* 0x000000ffff131224 */ /* 0x000fe400078e0000 */
[----:B---3--:R-:W-:-:S05]  /*26d0*/  @P1 IMAD.WIDE R16, R25, 0x18, R12 ;  /* 0x0000001819101825 */ /* 0x008fca00078e020c */
[----:B------:R0:W-:Y:S04]  /*26e0*/  @P1 STG.E.64 desc[UR8][R16.64+0x9c48], R30 ;  /* 0x009c481e10001986 */ /* 0x0001e8000c101b08 */
[----:B------:R0:W-:Y:S04]  /*26f0*/  @P1 STG.E.64 desc[UR8][R16.64+0x9c50], R18 ;  /* 0x009c501210001986 */ /* 0x0001e8000c101b08 */
[----:B------:R0:W-:Y:S04]  /*2700*/  @P1 STG.E.64 desc[UR8][R16.64+0x9c58], RZ ;  /* 0x009c58ff10001986 */ /* 0x0001e8000c101b08 */
[----:B------:R-:W3:Y:S01]  /*2710*/  @P1 LDG.E R0, desc[UR8][R12.64+0x4] ;  /* 0x000004080c001981 */ /* 0x000ee2000c1e1900 */
[----:B-1----:R-:W-:-:S02]  /*2720*/  IMAD.MOV.U32 R15, RZ, RZ, R28 ;  /* 0x000000ffff0f7224 */ /* 0x002fc400078e001c */
[----:B------:R-:W-:Y:S02]  /*2730*/  IMAD.MOV.U32 R14, RZ, RZ, R26 ;  /* 0x000000ffff0e7224 */ /* 0x000fe400078e001a */
[--C-:B--2---:R-:W-:Y:S02]  /*2740*/  IMAD.MOV.U32 R9, RZ, RZ, R27.reuse ;  /* 0x000000ffff097224 */ /* 0x104fe400078e001b */
[----:B------:R-:W-:Y:S02]  /*2750*/  @P1 IMAD.MOV.U32 R15, RZ, RZ, R28 ;  /* 0x000000ffff0f1224 */ /* 0x000fe400078e001c */
[----:B------:R-:W-:Y:S02]  /*2760*/  @P1 IMAD.MOV.U32 R14, RZ, RZ, R26 ;  /* 0x000000ffff0e1224 */ /* 0x000fe400078e001a */
[----:B------:R-:W-:Y:S01]  /*2770*/  @P1 IMAD.MOV.U32 R9, RZ, RZ, R27 ;  /* 0x000000ffff091224 */ /* 0x000fe200078e001b */
[----:B---3--:R-:W-:-:S05]  /*2780*/  @P1 IADD3 R23, PT, PT, R0, 0x1, RZ ;  /* 0x0000000100171810 */ /* 0x008fca0007ffe0ff */
[----:B------:R0:W-:Y:S02]  /*2790*/  @P1 STG.E desc[UR8][R12.64+0x4], R23 ;  /* 0x000004170c001986 */ /* 0x0001e4000c101908 */
.L_x_16:
[----:B------:R-:W-:Y:S05]  /*27a0*/  BSYNC B2 ;  /* 0x0000000000027941 */ /* 0x000fea0003800000 */
.L_x_15:
[----:B-----5:R-:W-:Y:S04]  /*27b0*/  STG.E.64 desc[UR8][R2.64], R6 ;  /* 0x0000000602007986 */ /* 0x020fe8000c101b08 */
[----:B------:R-:W-:Y:S04]  /*27c0*/  STG.E.64 desc[UR8][R2.64+0x8], R8 ;  /* 0x0000080802007986 */ /* 0x000fe8000c101b08 */
[----:B------:R-:W-:Y:S04]  /*27d0*/  STG.E.64 desc[UR8][R2.64+0x10], R14 ;  /* 0x0000100e02007986 */ /* 0x000fe8000c101b08 */
[----:B------:R-:W-:Y:S04]  /*27e0*/  STG.E.64 desc[UR8][R2.64+0x18], R10 ;  /* 0x0000180a02007986 */ /* 0x000fe8000c101b08 */
[----:B------:R-:W-:Y:S04]  /*27f0*/  STG.E.64 desc[UR8][R2.64+0x28], R4 ;  /* 0x0000280402007986 */ /* 0x000fe8000c101b08 */
[----:B------:R-:W-:Y:S01]  /*2800*/  STG.E desc[UR8][R2.64+0x20], R21 ;  /* 0x0000201502007986 */ /* 0x000fe2000c101908 */
[----:B------:R-:W-:Y:S05]  /*2810*/  EXIT ;  /* 0x000000000000794d */ /* 0x000fea0003800000 */
.L_x_47:
        /* <DEDUP_REMOVED lines=14> */
.L_x_132:


//--------------------- .text._Z18evacuate_for_smallP12Evacuate_objPiiiiS1_S1_S1_S1_S1_S1_S1_S1_PxS1_PbS1_i --------------------------
	.section	.text._Z18evacuate_for_smallP12Evacuate_objPiiiiS1_S1_S1_S1_S1_S1_S1_S1_PxS1_PbS1_i,"ax",@progbits
	.align	128
        .global         _Z18evacuate_for_smallP12Evacuate_objPiiiiS1_S1_S1_S1_S1_S1_S1_S1_PxS1_PbS1_i
        .type           _Z18evacuate_for_smallP12Evacuate_objPiiiiS1_S1_S1_S1_S1_S1_S1_S1_PxS1_PbS1_i,@function
        .size           _Z18evacuate_for_smallP12Evacuate_objPiiiiS1_S1_S1_S1_S1_S1_S1_S1_PxS1_PbS1_i,(.L_x_133 - _Z18evacuate_for_smallP12Evacuate_objPiiiiS1_S1_S1_S1_S1_S1_S1_S1_PxS1_PbS1_i)
        .other          _Z18evacuate_for_smallP12Evacuate_objPiiiiS1_S1_S1_S1_S1_S1_S1_S1_PxS1_PbS1_i,@"STO_CUDA_ENTRY STV_DEFAULT"
_Z18evacuate_for_smallP12Evacuate_objPiiiiS1_S1_S1_S1_S1_S1_S1_S1_PxS1_PbS1_i:
.text._Z18evacuate_for_smallP12Evacuate_objPiiiiS1_S1_S1_S1_S1_S1_S1_S1_PxS1_PbS1_i:
        /* <DEDUP_REMOVED lines=10> */
[----:B------:R-:W1:Y:S07]  /*00a0*/  LDCU.64 UR6, c[0x0][0x358] ;  /* 0x00006b00ff0677ac */ /* 0x000e6e0008000a00 */
[----:B------:R-:W2:Y:S08]  /*00b0*/  LDC.64 R4, c[0x0][0x3c8] ;  /* 0x0000f200ff047b82 */ /* 0x000eb00000000a00 */
[----:B------:R-:W3:Y:S08]  /*00c0*/  LDC.64 R10, c[0x0][0x3c0] ;  /* 0x0000f000ff0a7b82 */ /* 0x000ef00000000a00 */
[----:B------:R-:W4:Y:S01]  /*00d0*/  LDC.64 R2, c[0x0][0x3f8] ;  /* 0x0000fe00ff027b82 */ /* 0x000f220000000a00 */
[----:B0-----:R-:W-:-:S05]  /*00e0*/  IMAD.WIDE R14, R7, 0xfa08, R14 ;  /* 0x0000fa08070e7825 */ /* 0x001fca00078e020e */
[----:B-1----:R0:W-:Y:S01]  /*00f0*/  STG.E.64 desc[UR6][R14.64], RZ ;  /* 0x000000ff0e007986 */ /* 0x0021e2000c101b06 */
[C---:B--2---:R-:W-:Y:S01]  /*0100*/  IMAD.WIDE R4, R7.reuse, 0x4, R4 ;  /* 0x0000000407047825 */ /* 0x044fe200078e0204 */
[----:B------:R-:W1:Y:S04]  /*0110*/  LDC.64 R26, c[0x0][0x390] ;  /* 0x0000e400ff1a7b82 */ /* 0x000e680000000a00 */
[----:B------:R-:W2:Y:S01]  /*0120*/  LDG.E R8, desc[UR6][R4.64] ;  /* 0x0000000604087981 */ /* 0x000ea2000c1e1900 */
[----:B---3--:R-:W-:-:S06]  /*0130*/  IMAD.WIDE R10, R7, 0x4, R10 ;  /* 0x00000004070a7825 */ /* 0x008fcc00078e020a */
[----:B------:R-:W3:Y:S01]  /*0140*/  LDG.E R10, desc[UR6][R10.64] ;  /* 0x000000060a0a7981 */ /* 0x000ee2000c1e1900 */
[----:B----4-:R-:W-:-:S05]  /*0150*/  IMAD.WIDE R2, R7, 0x4, R2 ;  /* 0x0000000407027825 */ /* 0x010fca00078e0202 */
[----:B------:R4:W5:Y:S01]  /*0160*/  LDG.E R9, desc[UR6][R2.64] ;  /* 0x0000000602097981 */ /* 0x000962000c1e1900 */
[----:B------:R-:W-:-:S03]  /*0170*/  IMAD.MOV.U32 R13, RZ, RZ, 0x1 ;  /* 0x00000001ff0d7424 */ /* 0x000fc600078e00ff */
[----:B------:R0:W-:Y:S04]  /*0180*/  STL.128 [R1], RZ ;  /* 0x000000ff01007387 */ /* 0x0001e80000100c00 */
[----:B------:R0:W-:Y:S04]  /*0190*/  STL.128 [R1+0x10], RZ ;  /* 0x000010ff01007387 */ /* 0x0001e80000100c00 */
[----:B------:R0:W-:Y:S04]  /*01a0*/  STG.E desc[UR6][R14.64], R13 ;  /* 0x0000000d0e007986 */ /* 0x0001e8000c101906 */
[----:B------:R0:W-:Y:S04]  /*01b0*/  STL.128 [R1+0x20], RZ ;  /* 0x000020ff01007387 */ /* 0x0001e80000100c00 */
        /* <DEDUP_REMOVED lines=59> */
[----:B------:R0:W-:Y:S01]  /*0570*/  STL.64 [R1+0x3e0], RZ ;  /* 0x0003e0ff01007387 */ /* 0x0001e20000100a00 */
[----:B------:R-:W-:Y:S01]  /*0580*/  BSSY B0, `(.L_x_48) ;  /* 0x0000304000007945 */ /* 0x000fe20003800000 */
[----:B--2---:R-:W-:-:S02]  /*0590*/  ISETP.GT.U32.AND P1, PT, R8, RZ, PT ;  /* 0x000000ff0800720c */ /* 0x004fc40003f24070 */
[----:B----4-:R-:W-:-:S04]  /*05a0*/  SHF.R.S32.HI R3, RZ, 0x1f, R8 ;  /* 0x0000001fff037819 */ /* 0x010fc80000011408 */
[----:B------:R-:W-:Y:S02]  /*05b0*/  ISETP.GT.AND.EX P1, PT, R3, RZ, PT, P1 ;  /* 0x000000ff0300720c */ /* 0x000fe40003f24310 */
[----:B---3--:R-:W-:Y:S02]  /*05c0*/  ISETP.GT.U32.AND P2, PT, R10, RZ, PT ;  /* 0x000000ff0a00720c */ /* 0x008fe40003f44070 */
[----:B------:R-:W-:-:S04]  /*05d0*/  SHF.R.S32.HI R5, RZ, 0x1f, R10 ;  /* 0x0000001fff057819 */ /* 0x000fc8000001140a */
[----:B------:R-:W-:Y:S01]  /*05e0*/  ISETP.GT.OR.EX P0, PT, R5, RZ, P1, P2 ;  /* 0x000000ff0500720c */ /* 0x000fe20000f04720 */
[----:B-----5:R0:W-:Y:S03]  /*05f0*/  STG.E desc[UR6][R14.64+0x8], R9 ;  /* 0x000008090e007986 */ /* 0x0201e6000c101906 */
[----:B-1----:R-:W-:Y:S01]  /*0600*/  ISETP.LT.OR P0, PT, R27, 0x1, !P0 ;  /* 0x000000011b00780c */ /* 0x002fe20004701670 */
[----:B------:R-:W-:Y:S01]  /*0610*/  IMAD.MOV.U32 R0, RZ, RZ, R9 ;  /* 0x000000ffff007224 */ /* 0x000fe200078e0009 */
[----:B------:R-:W-:-:S11]  /*0620*/  ISETP.GT.AND.EX P2, PT, R5, RZ, PT, P2 ;  /* 0x000000ff0500720c */ /* 0x000fd60003f44320 */
[----:B0-----:R-:W-:Y:S05]  /*0630*/  @P0 BRA `(.L_x_49) ;  /* 0x0000002c00e00947 */ /* 0x001fea0003800000 */
[----:B------:R-:W0:Y:S01]  /*0640*/  LDC.64 R16, c[0x0][0x3e0] ;  /* 0x0000f800ff107b82 */ /* 0x000e220000000a00 */
[----:B------:R-:W1:Y:S01]  /*0650*/  LDCU.64 UR4, c[0x0][0x3f0] ;  /* 0x00007e00ff0477ac */ /* 0x000e620008000a00 */
[----:B------:R-:W-:Y:S01]  /*0660*/  IMAD R7, R7, R26, RZ ;  /* 0x0000001a07077224 */ /* 0x000fe200078e02ff */
[----:B------:R-:W-:Y:S01]  /*0670*/  LOP3.LUT R11, R27, 0x3, RZ, 0xc0, !PT ;  /* 0x000000031b0b7812 */ /* 0x000fe200078ec0ff */
[----:B------:R-:W-:Y:S01]  /*0680*/  IMAD.MOV.U32 R28, RZ, RZ, RZ ;  /* 0x000000ffff1c7224 */ /* 0x000fe200078e00ff */
[C---:B------:R-:W-:Y:S01]  /*0690*/  LOP3.LUT R12, R26.reuse, 0x3, RZ, 0xc0, !PT ;  /* 0x000000031a0c7812 */ /* 0x040fe200078ec0ff */
[----:B------:R-:W-:Y:S01]  /*06a0*/  IMAD.MOV.U32 R30, RZ, RZ, R9 ;  /* 0x000000ffff1e7224 */ /* 0x000fe200078e0009 */
[----:B------:R-:W-:Y:S01]  /*06b0*/  LOP3.LUT R26, R26, 0x7ffffffc, RZ, 0xc0, !PT ;  /* 0x7ffffffc1a1a7812 */ /* 0x000fe200078ec0ff */
[----:B------:R-:W2:Y:S01]  /*06c0*/  LDC.64 R18, c[0x0][0x3e8] ;  /* 0x0000fa00ff127b82 */ /* 0x000ea20000000a00 */
[----:B------:R-:W-:Y:S01]  /*06d0*/  VIADD R29, R1, 0x3f0 ;  /* 0x000003f0011d7836 */ /* 0x000fe20000000000 */
[----:B-1----:R-:W-:-:S04]  /*06e0*/  IADD3 R13, P0, PT, R7, UR4, RZ ;  /* 0x00000004070d7c10 */ /* 0x002fc8000ff1e0ff */
[C---:B------:R-:W-:Y:S01]  /*06f0*/  LEA.HI.X.SX32 R27, R7.reuse, UR5, 0x1, P0 ;  /* 0x00000005071b7c11 */ /* 0x040fe200080f0eff */
[----:B0-----:R-:W-:-:S04]  /*0700*/  IMAD.WIDE R16, R7, 0x8, R16 ;  /* 0x0000000807107825 */ /* 0x001fc800078e0210 */
[----:B--2---:R-:W-:-:S07]  /*0710*/  IMAD.WIDE R18, R7, 0x4, R18 ;  /* 0x0000000407127825 */ /* 0x004fce00078e0212 */
.L_x_120:
[----:B0-----:R-:W0:Y:S01]  /*0720*/  LDC R2, c[0x0][0x390] ;  /* 0x0000e400ff027b82 */ /* 0x001e220000000800 */
[----:B------:R-:W-:Y:S05]  /*0730*/  YIELD ;  /* 0x0000000000007946 */ /* 0x000fea0003800000 */
[----:B------:R-:W-:Y:S01]  /*0740*/  IMAD.MOV.U32 R0, RZ, RZ, R30 ;  /* 0x000000ffff007224 */ /* 0x000fe200078e001e */
[----:B0-----:R-:W-:-:S13]  /*0750*/  ISETP.GE.AND P0, PT, R2, 0x1, PT ;  /* 0x000000010200780c */ /* 0x001fda0003f06270 */
[----:B-123-5:R-:W-:Y:S05]  /*0760*/  @!P0 BRA `(.L_x_50) ;  /* 0x0000001000608947 */ /* 0x02efea0003800000 */
[----:B------:R-:W-:Y:S01]  /*0770*/  ISETP.GE.U32.AND P0, PT, R2, 0x8, PT ;  /* 0x000000080200780c */ /* 0x000fe20003f06070 */
[----:B------:R-:W-:-:S12]  /*0780*/  IMAD.MOV.U32 R31, RZ, RZ, RZ ;  /* 0x000000ffff1f7224 */ /* 0x000fd800078e00ff */
[----:B------:R-:W-:Y:S05]  /*0790*/  @!P0 BRA `(.L_x_51) ;  /* 0x0000000000e08947 */ /* 0x000fea0003800000 */
[----:B------:R-:W0:Y:S01]  /*07a0*/  LDCU UR4, c[0x0][0x390] ;  /* 0x00007200ff0477ac */ /* 0x000e220008000800 */
[----:B------:R-:W-:Y:S01]  /*07b0*/  IADD3 R30, P0, PT, R16, 0x20, RZ ;  /* 0x00000020101e7810 */ /* 0x000fe20007f1e0ff */
[----:B------:R-:W-:Y:S01]  /*07c0*/  BSSY.RECONVERGENT B1, `(.L_x_52) ;  /* 0x0000034000017945 */ /* 0x000fe20003800200 */
[----:B------:R-:W-:Y:S02]  /*07d0*/  IADD3 R32, P3, PT, R18, 0x10, RZ ;  /* 0x0000001012207810 */ /* 0x000fe40007f7e0ff */
[----:B------:R-:W-:Y:S01]  /*07e0*/  IADD3 R34, P4, PT, R13, 0x3, RZ ;  /* 0x000000030d227810 */ /* 0x000fe20007f9e0ff */
[----:B------:R-:W-:Y:S01]  /*07f0*/  IMAD.X R31, RZ, RZ, R17, P0 ;  /* 0x000000ffff1f7224 */ /* 0x000fe200000e0611 */
[----:B------:R-:W-:Y:S01]  /*0800*/  LOP3.LUT R36, R2, 0x7ffffff8, RZ, 0xc0, !PT ;  /* 0x7ffffff802247812 */ /* 0x000fe200078ec0ff */
[----:B------:R-:W-:Y:S02]  /*0810*/  IMAD.X R33, RZ, RZ, R19, P3 ;  /* 0x000000ffff217224 */ /* 0x000fe400018e0613 */
[----:B------:R-:W-:Y:S01]  /*0820*/  IMAD.X R35, RZ, RZ, R27, P4 ;  /* 0x000000ffff237224 */ /* 0x000fe200020e061b */
[----:B0-----:R-:W-:-:S04]  /*0830*/  ULOP3.LUT UR4, UR4, 0x7ffffff8, URZ, 0xc0, !UPT ;  /* 0x7ffffff804047892 */ /* 0x001fc8000f8ec0ff */
[----:B------:R-:W-:-:S06]  /*0840*/  UIADD3 UR4, UPT, UPT, -UR4, URZ, URZ ;  /* 0x000000ff04047290 */ /* 0x000fcc000fffe1ff */
[----:B------:R-:W-:-:S07]  /*0850*/  IMAD.U32 R4, RZ, RZ, UR4 ;  /* 0x00000004ff047e24 */ /* 0x000fce000f8e00ff */
.L_x_53:
[----:B0-----:R-:W-:Y:S02]  /*0860*/  IMAD.MOV.U32 R6, RZ, RZ, -0x62700000 ;  /* 0x9d900000ff067424 */ /* 0x001fe400078e00ff */
[----:B------:R-:W-:Y:S02]  /*0870*/  IMAD.MOV.U32 R7, RZ, RZ, 0x3782dace ;  /* 0x3782daceff077424 */ /* 0x000fe400078e00ff */
[----:B------:R-:W-:Y:S02]  /*0880*/  IMAD.MOV.U32 R20, RZ, RZ, R30 ;  /* 0x000000ffff147224 */ /* 0x000fe400078e001e */
[----:B------:R-:W-:Y:S02]  /*0890*/  IMAD.MOV.U32 R21, RZ, RZ, R31 ;  /* 0x000000ffff157224 */ /* 0x000fe400078e001f */
[----:B------:R-:W-:Y:S01]  /*08a0*/  IMAD.MOV.U32 R37, RZ, RZ, -0x1 ;  /* 0xffffffffff257424 */ /* 0x000fe200078e00ff */
[----:B------:R-:W-:Y:S01]  /*08b0*/  IADD3 R30, P3, PT, R20, 0x40, RZ ;  /* 0x00000040141e7810 */ /* 0x000fe20007f7e0ff */
[----:B------:R-:W-:Y:S01]  /*08c0*/  IMAD.MOV.U32 R22, RZ, RZ, R32 ;  /* 0x000000ffff167224 */ /* 0x000fe200078e0020 */
[----:B------:R0:W-:Y:S01]  /*08d0*/  STG.E.64 desc[UR6][R20.64+-0x20], R6 ;  /* 0xffffe00614007986 */ /* 0x0001e2000c101b06 */
[----:B------:R-:W-:-:S02]  /*08e0*/  IMAD.MOV.U32 R23, RZ, RZ, R33 ;  /* 0x000000ffff177224 */ /* 0x000fc400078e0021 */
[----:B------:R-:W-:Y:S01]  /*08f0*/  IMAD.MOV.U32 R24, RZ, RZ, R34 ;  /* 0x000000ffff187224 */ /* 0x000fe200078e0022 */
[----:B------:R-:W-:Y:S01]  /*0900*/  IADD3 R32, P4, PT, R22, 0x20, RZ ;  /* 0x0000002016207810 */ /* 0x000fe20007f9e0ff */
[----:B------:R-:W-:Y:S01]  /*0910*/  IMAD.MOV.U32 R25, RZ, RZ, R35 ;  /* 0x000000ffff197224 */ /* 0x000fe200078e0023 */
[----:B------:R0:W-:Y:S01]  /*0920*/  STG.E desc[UR6][R22.64+-0x10], R37 ;  /* 0xfffff02516007986 */ /* 0x0001e2000c101906 */
[----:B------:R-:W-:Y:S01]  /*0930*/  VIADD R4, R4, 0x8 ;  /* 0x0000000804047836 */ /* 0x000fe20000000000 */
[----:B------:R-:W-:Y:S01]  /*0940*/  IADD3 R34, P5, PT, R24, 0x8, RZ ;  /* 0x0000000818227810 */ /* 0x000fe20007fbe0ff */
[----:B------:R-:W-:Y:S01]  /*0950*/  IMAD.X R31, RZ, RZ, R21, P3 ;  /* 0x000000ffff1f7224 */ /* 0x000fe200018e0615 */
[----:B------:R0:W-:Y:S01]  /*0960*/  STG.E.U8 desc[UR6][R24.64+-0x3], RZ ;  /* 0xfffffdff18007986 */ /* 0x0001e2000c101106 */
[----:B------:R-:W-:Y:S01]  /*0970*/  IMAD.X R33, RZ, RZ, R23, P4 ;  /* 0x000000ffff217224 */ /* 0x000fe200020e0617 */
[----:B------:R-:W-:Y:S01]  /*0980*/  ISETP.NE.AND P0, PT, R4, RZ, PT ;  /* 0x000000ff0400720c */ /* 0x000fe20003f05270 */
[----:B------:R-:W-:Y:S01]  /*0990*/  IMAD.X R35, RZ, RZ, R25, P5 ;  /* 0x000000ffff237224 */ /* 0x000fe200028e0619 */
[----:B------:R0:W-:Y:S04]  /*09a0*/  STG.E.64 desc[UR6][R20.64+-0x18], R6 ;  /* 0xffffe80614007986 */ /* 0x0001e8000c101b06 */
[----:B------:R0:W-:Y:S04]  /*09b0*/  STG.E desc[UR6][R22.64+-0xc], R37 ;  /* 0xfffff42516007986 */ /* 0x0001e8000c101906 */
[----:B------:R0:W-:Y:S04]  /*09c0*/  STG.E.U8 desc[UR6][R24.64+-0x2], RZ ;  /* 0xfffffeff18007986 */ /* 0x0001e8000c101106 */
        /* <DEDUP_REMOVED lines=17> */
[----:B------:R0:W-:Y:S01]  /*0ae0*/  STG.E.U8 desc[UR6][R24.64+0x4], RZ ;  /* 0x000004ff18007986 */ /* 0x0001e2000c101106 */
[----:B------:R-:W-:Y:S05]  /*0af0*/  @P0 BRA `(.L_x_53) ;  /* 0xfffffffc00580947 */ /* 0x000fea000383ffff */
[----:B------:R-:W-:Y:S05]  /*0b00*/  BSYNC.RECONVERGENT B1 ;  /* 0x0000000000017941 */ /* 0x000fea0003800200 */
.L_x_52:
[----:B------:R-:W-:-:S07]  /*0b10*/  IMAD.MOV.U32 R31, RZ, RZ, R36 ;  /* 0x000000ffff1f7224 */ /* 0x000fce00078e0024 */
.L_x_51:
[----:B------:R-:W1:Y:S02]  /*0b20*/  LDCU UR4, c[0x0][0x390] ;  /* 0x00007200ff0477ac */ /* 0x000e640008000800 */
[----:B-1----:R-:W-:-:S04]  /*0b30*/  ULOP3.LUT UR4, UR4, 0x7, URZ, 0xc0, !UPT ;  /* 0x0000000704047892 */ /* 0x002fc8000f8ec0ff */
[----:B------:R-:W-:-:S09]  /*0b40*/  UISETP.NE.AND UP0, UPT, UR4, URZ, UPT ;  /* 0x000000ff0400728c */ /* 0x000fd2000bf05270 */
[----:B------:R-:W-:Y:S05]  /*0b50*/  BRA.U !UP0, `(.L_x_54) ;  /* 0x0000000108d87547 */ /* 0x000fea000b800000 */
[----:B------:R-:W-:Y:S01]  /*0b60*/  UIADD3 UR4, UPT, UPT, UR4, -0x1, URZ ;  /* 0xffffffff04047890 */ /* 0x000fe2000fffe0ff */
[----:B------:R-:W-:-:S03]  /*0b70*/  ISETP.NE.AND P0, PT, R12, RZ, PT ;  /* 0x000000ff0c00720c */ /* 0x000fc60003f05270 */
[----:B------:R-:W-:-:S09]  /*0b80*/  UISETP.GE.U32.AND UP0, UPT, UR4, 0x3, UPT ;  /* 0x000000030400788c */ /* 0x000fd2000bf06070 */
[----:B------:R-:W-:Y:S05]  /*0b90*/  BRA.U !UP0, `(.L_x_55) ;  /* 0x0000000108507547 */ /* 0x000fea000b800000 */
[C---:B0-----:R-:W-:Y:S01]  /*0ba0*/  IADD3 R6, P3, PT, R31.reuse, R13, RZ ;  /* 0x0000000d1f067210 */ /* 0x041fe20007f7e0ff */
[----:B------:R-:W-:-:S04]  /*0bb0*/  IMAD.WIDE.U32 R24, R31, 0x8, R16 ;  /* 0x000000081f187825 */ /* 0x000fc800078e0010 */
[----:B------:R-:W-:Y:S02]  /*0bc0*/  IMAD.MOV.U32 R20, RZ, RZ, -0x62700000 ;  /* 0x9d900000ff147424 */ /* 0x000fe400078e00ff */
[----:B------:R-:W-:Y:S02]  /*0bd0*/  IMAD.MOV.U32 R21, RZ, RZ, 0x3782dace ;  /* 0x3782daceff157424 */ /* 0x000fe400078e00ff */
[----:B------:R-:W-:Y:S02]  /*0be0*/  IMAD.MOV.U32 R33, RZ, RZ, -0x1 ;  /* 0xffffffffff217424 */ /* 0x000fe400078e00ff */
[C---:B------:R-:W-:Y:S01]  /*0bf0*/  IMAD.WIDE.U32 R22, R31.reuse, 0x4, R18 ;  /* 0x000000041f167825 */ /* 0x040fe200078e0012 */
[----:B------:R1:W-:Y:S03]  /*0c00*/  STG.E.64 desc[UR6][R24.64], R20 ;  /* 0x0000001418007986 */ /* 0x0003e6000c101b06 */
[----:B------:R-:W-:Y:S01]  /*0c10*/  IMAD.X R7, RZ, RZ, R27, P3 ;  /* 0x000000ffff077224 */ /* 0x000fe200018e061b */
[----:B------:R1:W-:Y:S01]  /*0c20*/  STG.E desc[UR6][R22.64], R33 ;  /* 0x0000002116007986 */ /* 0x0003e2000c101906 */
[----:B------:R-:W-:-:S03]  /*0c30*/  VIADD R31, R31, 0x4 ;  /* 0x000000041f1f7836 */ /* 0x000fc60000000000 */
        /* <DEDUP_REMOVED lines=9> */
[----:B------:R1:W-:Y:S02]  /*0cd0*/  STG.E.U8 desc[UR6][R6.64+0x3], RZ ;  /* 0x000003ff06007986 */ /* 0x0003e4000c101106 */
.L_x_55:
[----:B------:R-:W-:Y:S05]  /*0ce0*/  @!P0 BRA `(.L_x_54) ;  /* 0x0000000000748947 */ /* 0x000fea0003800000 */
[----:B------:R-:W-:Y:S02]  /*0cf0*/  ISETP.NE.AND P0, PT, R12, 0x1, PT ;  /* 0x000000010c00780c */ /* 0x000fe40003f05270 */
[----:B------:R-:W-:-:S04]  /*0d00*/  LOP3.LUT R2, R2, 0x1, RZ, 0xc0, !PT ;  /* 0x0000000102027812 */ /* 0x000fc800078ec0ff */
[----:B------:R-:W-:-:S07]  /*0d10*/  ISETP.NE.U32.AND P3, PT, R2, 0x1, PT ;  /* 0x000000010200780c */ /* 0x000fce0003f65070 */
[----:B------:R-:W-:Y:S06]  /*0d20*/  @!P0 BRA `(.L_x_56) ;  /* 0x0000000000388947 */ /* 0x000fec0003800000 */
[C---:B01----:R-:W-:Y:S01]  /*0d30*/  IADD3 R6, P0, PT, R31.reuse, R13, RZ ;  /* 0x0000000d1f067210 */ /* 0x043fe20007f1e0ff */
        /* <DEDUP_REMOVED lines=12> */
[----:B------:R2:W-:Y:S02]  /*0e00*/  STG.E.U8 desc[UR6][R6.64+0x1], RZ ;  /* 0x000001ff06007986 */ /* 0x0005e4000c101106 */
.L_x_56:
[----:B------:R-:W-:Y:S05]  /*0e10*/  @P3 BRA `(.L_x_54) ;  /* 0x0000000000283947 */ /* 0x000fea0003800000 */
[C---:B012---:R-:W-:Y:S01]  /*0e20*/  IADD3 R6, P0, PT, R31.reuse, R13, RZ ;  /* 0x0000000d1f067210 */ /* 0x047fe20007f1e0ff */
[----:B------:R-:W-:-:S04]  /*0e30*/  IMAD.WIDE.U32 R20, R31, 0x8, R16 ;  /* 0x000000081f147825 */ /* 0x000fc800078e0010 */
[----:B------:R-:W-:-:S04]  /*0e40*/  IMAD.WIDE.U32 R24, R31, 0x4, R18 ;  /* 0x000000041f187825 */ /* 0x000fc800078e0012 */
[----:B------:R-:W-:Y:S02]  /*0e50*/  IMAD.MOV.U32 R22, RZ, RZ, -0x62700000 ;  /* 0x9d900000ff167424 */ /* 0x000fe400078e00ff */
[----:B------:R-:W-:Y:S02]  /*0e60*/  IMAD.MOV.U32 R23, RZ, RZ, 0x3782dace ;  /* 0x3782daceff177424 */ /* 0x000fe400078e00ff */
[----:B------:R-:W-:Y:S02]  /*0e70*/  IMAD.MOV.U32 R31, RZ, RZ, -0x1 ;  /* 0xffffffffff1f7424 */ /* 0x000fe400078e00ff */
[----:B------:R-:W-:Y:S01]  /*0e80*/  IMAD.X R7, RZ, RZ, R27, P0 ;  /* 0x000000ffff077224 */ /* 0x000fe200000e061b */
[----:B------:R3:W-:Y:S04]  /*0e90*/  STG.E.64 desc[UR6][R20.64], R22 ;  /* 0x0000001614007986 */ /* 0x0007e8000c101b06 */
[----:B------:R3:W-:Y:S04]  /*0ea0*/  STG.E desc[UR6][R24.64], R31 ;  /* 0x0000001f18007986 */ /* 0x0007e8000c101906 */
[----:B------:R3:W-:Y:S02]  /*0eb0*/  STG.E.U8 desc[UR6][R6.64], RZ ;  /* 0x000000ff06007986 */ /* 0x0007e4000c101106 */
.L_x_54:
[----:B0123--:R-:W-:Y:S01]  /*0ec0*/  IMAD.WIDE R6, R0, 0x8, R16 ;  /* 0x0000000800067825 */ /* 0x00ffe200078e0210 */
[----:B------:R-:W-:Y:S03]  /*0ed0*/  BSSY.RECONVERGENT B1, `(.L_x_57) ;  /* 0x00000a0000017945 */ /* 0x000fe60003800200 */
[----:B------:R-:W-:Y:S01]  /*0ee0*/  IMAD.MOV.U32 R2, RZ, RZ, RZ ;  /* 0x000000ffff027224 */ /* 0x000fe200078e00ff */
[----:B------:R0:W-:Y:S06]  /*0ef0*/  STG.E.64 desc[UR6][R6.64], RZ ;  /* 0x000000ff06007986 */ /* 0x0001ec000c101b06 */
.L_x_71:
[----:B------:R-:W1:Y:S01]  /*0f00*/  LDCU UR4, c[0x0][0x390] ;  /* 0x00007200ff0477ac */ /* 0x000e620008000800 */
[----:B------:R-:W-:Y:S02]  /*0f10*/  IMAD.MOV.U32 R4, RZ, RZ, -0x1 ;  /* 0xffffffffff047424 */ /* 0x000fe400078e00ff */
[----:B------:R-:W-:Y:S02]  /*0f20*/  IMAD.MOV.U32 R35, RZ, RZ, -0x62700000 ;  /* 0x9d900000ff237424 */ /* 0x000fe400078e00ff */
[----:B------:R-:W-:Y:S02]  /*0f30*/  IMAD.MOV.U32 R37, RZ, RZ, 0x3782dace ;  /* 0x3782daceff257424 */ /* 0x000fe400078e00ff */
[----:B------:R-:W-:Y:S01]  /*0f40*/  IMAD.MOV.U32 R25, RZ, RZ, RZ ;  /* 0x000000ffff197224 */ /* 0x000fe200078e00ff */
[----:B-1----:R-:W-:-:S09]  /*0f50*/  UISETP.GE.U32.AND UP0, UPT, UR4, 0x4, UPT ;  /* 0x000000040400788c */ /* 0x002fd2000bf06070 */
[----:B------:R-:W-:Y:S05]  /*0f60*/  BRA.U !UP0, `(.L_x_58) ;  /* 0x0000000108ec7547 */ /* 0x000fea000b800000 */
[----:B------:R-:W-:Y:S01]  /*0f70*/  BSSY.RECONVERGENT B2, `(.L_x_59) ;  /* 0x0000039000027945 */ /* 0x000fe20003800200 */
[----:B------:R-:W-:Y:S02]  /*0f80*/  IMAD.MOV.U32 R4, RZ, RZ, -0x1 ;  /* 0xffffffffff047424 */ /* 0x000fe400078e00ff */
[----:B------:R-:W-:Y:S02]  /*0f90*/  IMAD.MOV.U32 R35, RZ, RZ, -0x62700000 ;  /* 0x9d900000ff237424 */ /* 0x000fe400078e00ff */
[----:B------:R-:W-:Y:S02]  /*0fa0*/  IMAD.MOV.U32 R37, RZ, RZ, 0x3782dace ;  /* 0x3782daceff257424 */ /* 0x000fe400078e00ff */
[----:B------:R-:W-:-:S07]  /*0fb0*/  IMAD.MOV.U32 R34, RZ, RZ, RZ ;  /* 0x000000ffff227224 */ /* 0x000fce00078e00ff */
.L_x_60:
[----:B------:R-:W-:-:S05]  /*0fc0*/  IADD3 R32, P0, PT, R34, R13, RZ ;  /* 0x0000000d22207210 */ /* 0x000fca0007f1e0ff */
[----:B------:R-:W-:-:S05]  /*0fd0*/  IMAD.X R33, RZ, RZ, R27, P0 ;  /* 0x000000ffff217224 */ /* 0x000fca00000e061b */
[----:B0-----:R-:W2:Y:S04]  /*0fe0*/  LDG.E.U8 R6, desc[UR6][R32.64] ;  /* 0x0000000620067981 */ /* 0x001ea8000c1e1100 */
[----:B------:R-:W3:Y:S04]  /*0ff0*/  LDG.E.U8 R20, desc[UR6][R32.64+0x1] ;  /* 0x0000010620147981 */ /* 0x000ee8000c1e1100 */
[----:B------:R-:W4:Y:S04]  /*1000*/  LDG.E.U8 R21, desc[UR6][R32.64+0x2] ;  /* 0x0000020620157981 */ /* 0x000f28000c1e1100 */
[----:B------:R-:W5:Y:S01]  /*1010*/  LDG.E.U8 R30, desc[UR6][R32.64+0x3] ;  /* 0x00000306201e7981 */ /* 0x000f62000c1e1100 */
[----:B--2---:R-:W-:Y:S01]  /*1020*/  ISETP.NE.AND P3, PT, R6, RZ, PT ;  /* 0x000000ff0600720c */ /* 0x004fe20003f65270 */
[----:B------:R-:W-:Y:S01]  /*1030*/  IMAD.WIDE.U32 R6, R34, 0x8, R16 ;  /* 0x0000000822067825 */ /* 0x000fe200078e0010 */
[----:B---3--:R-:W-:-:S11]  /*1040*/  ISETP.NE.AND P6, PT, R20, RZ, PT ;  /* 0x000000ff1400720c */ /* 0x008fd60003fc5270 */
[----:B------:R-:W2:Y:S04]  /*1050*/  @!P3 LDG.E.64 R24, desc[UR6][R6.64] ;  /* 0x000000060618b981 */ /* 0x000ea8000c1e1b00 */
[----:B------:R-:W3:Y:S01]  /*1060*/  @!P6 LDG.E.64 R22, desc[UR6][R6.64+0x8] ;  /* 0x000008060616e981 */ /* 0x000ee2000c1e1b00 */
[----:B----4-:R-:W-:Y:S02]  /*1070*/  ISETP.NE.AND P5, PT, R21, RZ, PT ;  /* 0x000000ff1500720c */ /* 0x010fe40003fa5270 */
[----:B-----5:R-:W-:-:S11]  /*1080*/  ISETP.NE.AND P4, PT, R30, RZ, PT ;  /* 0x000000ff1e00720c */ /* 0x020fd60003f85270 */
[----:B------:R-:W4:Y:S04]  /*1090*/  @!P5 LDG.E.64 R20, desc[UR6][R6.64+0x10] ;  /* 0x000010060614d981 */ /* 0x000f28000c1e1b00 */
[----:B------:R-:W5:Y:S01]  /*10a0*/  @!P4 LDG.E.64 R30, desc[UR6][R6.64+0x18] ;  /* 0x00001806061ec981 */ /* 0x000f62000c1e1b00 */
[----:B--2---:R-:W-:-:S04]  /*10b0*/  @!P3 ISETP.GT.U32.AND P0, PT, R35, R24, PT ;  /* 0x000000182300b20c */ /* 0x004fc80003f04070 */
[----:B------:R-:W-:-:S04]  /*10c0*/  @!P3 ISETP.GT.AND.EX P0, PT, R37, R25, PT, P0 ;  /* 0x000000192500b20c */ /* 0x000fc80003f04300 */
[----:B------:R-:W-:Y:S02]  /*10d0*/  @!P3 SEL R4, R34, R4, P0 ;  /* 0x000000042204b207 */ /* 0x000fe40000000000 */
[----:B------:R-:W-:-:S04]  /*10e0*/  @!P3 ISETP.LT.U32.AND P0, PT, R35, R24, PT ;  /* 0x000000182300b20c */ /* 0x000fc80003f01070 */
[----:B------:R-:W-:-:S04]  /*10f0*/  @!P3 ISETP.LT.AND.EX P0, PT, R37, R25, PT, P0 ;  /* 0x000000192500b20c */ /* 0x000fc80003f01300 */
[----:B------:R-:W-:Y:S02]  /*1100*/  @!P3 SEL R35, R35, R24, P0 ;  /* 0x000000182323b207 */ /* 0x000fe40000000000 */
[----:B------:R-:W-:Y:S02]  /*1110*/  @!P3 SEL R37, R37, R25, P0 ;  /* 0x000000192525b207 */ /* 0x000fe40000000000 */
[----:B---3--:R-:W-:Y:S02]  /*1120*/  @!P6 ISETP.GT.U32.AND P0, PT, R35, R22, PT ;  /* 0x000000162300e20c */ /* 0x008fe40003f04070 */
[----:B------:R-:W-:Y:S02]  /*1130*/  PLOP3.LUT P3, PT, PT, PT, PT, 0x8, 0x80 ;  /* 0x000000000080781c */ /* 0x000fe40003f6e170 */
[----:B------:R-:W-:-:S04]  /*1140*/  @!P6 ISETP.GT.AND.EX P0, PT, R37, R23, PT, P0 ;  /* 0x000000172500e20c */ /* 0x000fc80003f04300 */
[----:B------:R-:W-:Y:S02]  /*1150*/  @!P6 PLOP3.LUT P3, PT, P0, PT, PT, 0x80, 0x8 ;  /* 0x000000000008e81c */ /* 0x000fe4000076f070 */
[----:B------:R-:W-:-:S04]  /*1160*/  @!P6 ISETP.LT.U32.AND P0, PT, R35, R22, PT ;  /* 0x000000162300e20c */ /* 0x000fc80003f01070 */
[----:B------:R-:W-:-:S04]  /*1170*/  @!P6 ISETP.LT.AND.EX P0, PT, R37, R23, PT, P0 ;  /* 0x000000172500e20c */ /* 0x000fc80003f01300 */
[----:B------:R-:W-:Y:S02]  /*1180*/  @!P6 SEL R35, R35, R22, P0 ;  /* 0x000000162323e207 */ /* 0x000fe40000000000 */
[----:B------:R-:W-:Y:S01]  /*1190*/  @!P6 SEL R37, R37, R23, P0 ;  /* 0x000000172525e207 */ /* 0x000fe20000000000 */
[----:B------:R-:W-:Y:S01]  /*11a0*/  @P3 VIADD R4, R34, 0x1 ;  /* 0x0000000122043836 */ /* 0x000fe20000000000 */
[CC--:B----4-:R-:W-:Y:S02]  /*11b0*/  @!P5 ISETP.LT.U32.AND P0, PT, R35.reuse, R20.reuse, PT ;  /* 0x000000142300d20c */ /* 0x0d0fe40003f01070 */
[----:B------:R-:W-:Y:S02]  /*11c0*/  @!P5 ISETP.GT.U32.AND P3, PT, R35, R20, PT ;  /* 0x000000142300d20c */ /* 0x000fe40003f64070 */
[CC--:B------:R-:W-:Y:S02]  /*11d0*/  @!P5 ISETP.LT.AND.EX P0, PT, R37.reuse, R21.reuse, PT, P0 ;  /* 0x000000152500d20c */ /* 0x0c0fe40003f01300 */
[----:B------:R-:W-:-:S02]  /*11e0*/  @!P5 ISETP.GT.AND.EX P3, PT, R37, R21, PT, P3 ;  /* 0x000000152500d20c */ /* 0x000fc40003f64330 */
[----:B------:R-:W-:Y:S02]  /*11f0*/  @!P5 SEL R35, R35, R20, P0 ;  /* 0x000000142323d207 */ /* 0x000fe40000000000 */
[----:B------:R-:W-:Y:S02]  /*1200*/  @!P5 SEL R37, R37, R21, P0 ;  /* 0x000000152525d207 */ /* 0x000fe40000000000 */
[----:B-----5:R-:W-:Y:S02]  /*1210*/  @!P4 ISETP.GT.U32.AND P0, PT, R35, R30, PT ;  /* 0x0000001e2300c20c */ /* 0x020fe40003f04070 */
[----:B------:R-:W-:Y:S02]  /*1220*/  PLOP3.LUT P6, PT, PT, PT, PT, 0x8, 0x80 ;  /* 0x000000000080781c */ /* 0x000fe40003fce170 */
[----:B------:R-:W-:Y:S02]  /*1230*/  @!P4 ISETP.GT.AND.EX P0, PT, R37, R31, PT, P0 ;  /* 0x0000001f2500c20c */ /* 0x000fe40003f04300 */
[----:B------:R-:W-:-:S02]  /*1240*/  @!P5 PLOP3.LUT P6, PT, P3, PT, PT, 0x80, 0x8 ;  /* 0x000000000008d81c */ /* 0x000fc40001fcf070 */
[----:B------:R-:W-:Y:S02]  /*1250*/  PLOP3.LUT P3, PT, PT, PT, PT, 0x8, 0x80 ;  /* 0x000000000080781c */ /* 0x000fe40003f6e170 */
[----:B------:R-:W-:Y:S02]  /*1260*/  @!P4 PLOP3.LUT P3, PT, P0, PT, PT, 0x80, 0x8 ;  /* 0x000000000008c81c */ /* 0x000fe4000076f070 */
[----:B------:R-:W-:-:S04]  /*1270*/  @!P4 ISETP.LT.U32.AND P0, PT, R35, R30, PT ;  /* 0x0000001e2300c20c */ /* 0x000fc80003f01070 */
[----:B------:R-:W-:-:S03]  /*1280*/  @!P4 ISETP.LT.AND.EX P0, PT, R37, R31, PT, P0 ;  /* 0x0000001f2500c20c */ /* 0x000fc60003f01300 */
[C---:B------:R-:W-:Y:S01]  /*1290*/  @P6 VIADD R4, R34.reuse, 0x2 ;  /* 0x0000000222046836 */ /* 0x040fe20000000000 */
[----:B------:R-:W-:Y:S02]  /*12a0*/  @!P4 SEL R35, R35, R30, P0 ;  /* 0x0000001e2323c207 */ /* 0x000fe40000000000 */
[----:B------:R-:W-:Y:S01]  /*12b0*/  @!P4 SEL R37, R37, R31, P0 ;  /* 0x0000001f2525c207 */ /* 0x000fe20000000000 */
[C---:B------:R-:W-:Y:S02]  /*12c0*/  @P3 VIADD R4, R34.reuse, 0x3 ;  /* 0x0000000322043836 */ /* 0x040fe40000000000 */
[----:B------:R-:W-:-:S05]  /*12d0*/  VIADD R34, R34, 0x4 ;  /* 0x0000000422227836 */ /* 0x000fca0000000000 */
[----:B------:R-:W-:-:S13]  /*12e0*/  ISETP.NE.AND P3, PT, R34, R26, PT ;  /* 0x0000001a2200720c */ /* 0x000fda0003f65270 */
[----:B------:R-:W-:Y:S05]  /*12f0*/  @P3 BRA `(.L_x_60) ;  /* 0xfffffffc00303947 */ /* 0x000fea000383ffff */
[----:B------:R-:W-:Y:S05]  /*1300*/  BSYNC.RECONVERGENT B2 ;  /* 0x0000000000027941 */ /* 0x000fea0003800200 */
.L_x_59:
[----:B------:R-:W-:-:S07]  /*1310*/  IMAD.MOV.U32 R25, RZ, RZ, R26 ;  /* 0x000000ffff197224 */ /* 0x000fce00078e001a */
.L_x_58:
[----:B------:R-:W-:-:S13]  /*1320*/  ISETP.NE.AND P0, PT, R12, RZ, PT ;  /* 0x000000ff0c00720c */ /* 0x000fda0003f05270 */
[----:B------:R-:W-:Y:S05]  /*1330*/  @!P0 BRA `(.L_x_61) ;  /* 0x0000000000a88947 */ /* 0x000fea0003800000 */
[----:B------:R-:W-:-:S05]  /*1340*/  IADD3 R20, P0, PT, R25, R13, RZ ;  /* 0x0000000d19147210 */ /* 0x000fca0007f1e0ff */
[----:B------:R-:W-:-:S05]  /*1350*/  IMAD.X R21, RZ, RZ, R27, P0 ;  /* 0x000000ffff157224 */ /* 0x000fca00000e061b */
[----:B0-----:R-:W2:Y:S01]  /*1360*/  LDG.E.U8 R6, desc[UR6][R20.64] ;  /* 0x0000000614067981 */ /* 0x001ea2000c1e1100 */
[----:B------:R-:W-:Y:S01]  /*1370*/  BSSY.RECONVERGENT B2, `(.L_x_62) ;  /* 0x000000d000027945 */ /* 0x000fe20003800200 */
[----:B------:R-:W-:Y:S02]  /*1380*/  ISETP.NE.AND P4, PT, R12, 0x1, PT ;  /* 0x000000010c00780c */ /* 0x000fe40003f85270 */
[----:B--2---:R-:W-:Y:S01]  /*1390*/  ISETP.NE.AND P0, PT, R6, RZ, PT ;  /* 0x000000ff0600720c */ /* 0x004fe20003f05270 */
[----:B------:R-:W-:-:S12]  /*13a0*/  IMAD.WIDE.U32 R6, R25, 0x8, R16 ;  /* 0x0000000819067825 */ /* 0x000fd800078e0010 */
[----:B------:R-:W-:Y:S05]  /*13b0*/  @P0 BRA `(.L_x_63) ;  /* 0x0000000000200947 */ /* 0x000fea0003800000 */
[----:B------:R-:W2:Y:S02]  /*13c0*/  LDG.E.64 R22, desc[UR6][R6.64] ;  /* 0x0000000606167981 */ /* 0x000ea4000c1e1b00 */
[CC--:B--2---:R-:W-:Y:S02]  /*13d0*/  ISETP.GT.U32.AND P0, PT, R35.reuse, R22.reuse, PT ;  /* 0x000000162300720c */ /* 0x0c4fe40003f04070 */
[----:B------:R-:W-:Y:S02]  /*13e0*/  ISETP.LT.U32.AND P3, PT, R35, R22, PT ;  /* 0x000000162300720c */ /* 0x000fe40003f61070 */
[CC--:B------:R-:W-:Y:S02]  /*13f0*/  ISETP.GT.AND.EX P0, PT, R37.reuse, R23.reuse, PT, P0 ;  /* 0x000000172500720c */ /* 0x0c0fe40003f04300 */
[----:B------:R-:W-:Y:S02]  /*1400*/  ISETP.LT.AND.EX P3, PT, R37, R23, PT, P3 ;  /* 0x000000172500720c */ /* 0x000fe40003f61330 */
[----:B------:R-:W-:-:S02]  /*1410*/  SEL R4, R25, R4, P0 ;  /* 0x0000000419047207 */ /* 0x000fc40000000000 */
[----:B------:R-:W-:Y:S02]  /*1420*/  SEL R35, R35, R22, P3 ;  /* 0x0000001623237207 */ /* 0x000fe40001800000 */
[----:B------:R-:W-:-:S07]  /*1430*/  SEL R37, R37, R23, P3 ;  /* 0x0000001725257207 */ /* 0x000fce0001800000 */
.L_x_63:
[----:B------:R-:W-:Y:S05]  /*1440*/  BSYNC.RECONVERGENT B2 ;  /* 0x0000000000027941 */ /* 0x000fea0003800200 */
.L_x_62:
[----:B------:R-:W-:Y:S04]  /*1450*/  BSSY.RECONVERGENT B2, `(.L_x_61) ;  /* 0x0000018000027945 */ /* 0x000fe80003800200 */
[----:B------:R-:W-:Y:S05]  /*1460*/  @!P4 BRA `(.L_x_64) ;  /* 0x000000000058c947 */ /* 0x000fea0003800000 */
[----:B------:R-:W2:Y:S01]  /*1470*/  LDG.E.U8 R22, desc[UR6][R20.64+0x1] ;  /* 0x0000010614167981 */ /* 0x000ea2000c1e1100 */
[----:B------:R-:W-:Y:S01]  /*1480*/  BSSY.RECONVERGENT B3, `(.L_x_65) ;  /* 0x000000c000037945 */ /* 0x000fe20003800200 */
[----:B------:R-:W-:Y:S02]  /*1490*/  ISETP.NE.AND P4, PT, R12, 0x2, PT ;  /* 0x000000020c00780c */ /* 0x000fe40003f85270 */
[----:B--2---:R-:W-:-:S13]  /*14a0*/  ISETP.NE.AND P0, PT, R22, RZ, PT ;  /* 0x000000ff1600720c */ /* 0x004fda0003f05270 */
[----:B------:R-:W-:Y:S05]  /*14b0*/  @P0 BRA `(.L_x_66) ;  /* 0x0000000000200947 */ /* 0x000fea0003800000 */
[----:B------:R-:W2:Y:S02]  /*14c0*/  LDG.E.64 R22, desc[UR6][R6.64+0x8] ;  /* 0x0000080606167981 */ /* 0x000ea4000c1e1b00 */
[CC--:B--2---:R-:W-:Y:S02]  /*14d0*/  ISETP.GT.U32.AND P0, PT, R35.reuse, R22.reuse, PT ;  /* 0x000000162300720c */ /* 0x0c4fe40003f04070 */
[----:B------:R-:W-:Y:S02]  /*14e0*/  ISETP.LT.U32.AND P3, PT, R35, R22, PT ;  /* 0x000000162300720c */ /* 0x000fe40003f61070 */
[CC--:B------:R-:W-:Y:S02]  /*14f0*/  ISETP.GT.AND.EX P0, PT, R37.reuse, R23.reuse, PT, P0 ;  /* 0x000000172500720c */ /* 0x0c0fe40003f04300 */
[----:B------:R-:W-:-:S04]  /*1500*/  ISETP.LT.AND.EX P3, PT, R37, R23, PT, P3 ;  /* 0x000000172500720c */ /* 0x000fc80003f61330 */
[----:B------:R-:W-:Y:S02]  /*1510*/  SEL R35, R35, R22, P3 ;  /* 0x0000001623237207 */ /* 0x000fe40001800000 */
[----:B------:R-:W-:-:S05]  /*1520*/  SEL R37, R37, R23, P3 ;  /* 0x0000001725257207 */ /* 0x000fca0001800000 */
[----:B------:R-:W-:-:S07]  /*1530*/  @P0 VIADD R4, R25, 0x1 ;  /* 0x0000000119040836 */ /* 0x000fce0000000000 */
.L_x_66:
[----:B------:R-:W-:Y:S05]  /*1540*/  BSYNC.RECONVERGENT B3 ;  /* 0x0000000000037941 */ /* 0x000fea0003800200 */
.L_x_65:
[----:B------:R-:W-:Y:S05]  /*1550*/  @!P4 BRA `(.L_x_64) ;  /* 0x00000000001cc947 */ /* 0x000fea0003800000 */
[----:B------:R-:W2:Y:S02]  /*1560*/  LDG.E.U8 R20, desc[UR6][R20.64+0x2] ;  /* 0x0000020614147981 */ /* 0x000ea4000c1e1100 */
[----:B--2---:R-:W-:-:S13]  /*1570*/  ISETP.NE.AND P0, PT, R20, RZ, PT ;  /* 0x000000ff1400720c */ /* 0x004fda0003f05270 */
[----:B------:R-:W-:Y:S05]  /*1580*/  @P0 BRA `(.L_x_64) ;  /* 0x0000000000100947 */ /* 0x000fea0003800000 */
[----:B------:R-:W2:Y:S02]  /*1590*/  LDG.E.64 R6, desc[UR6][R6.64+0x10] ;  /* 0x0000100606067981 */ /* 0x000ea4000c1e1b00 */
[----:B--2---:R-:W-:-:S04]  /*15a0*/  ISETP.GT.U32.AND P0, PT, R35, R6, PT ;  /* 0x000000062300720c */ /* 0x004fc80003f04070 */
[----:B------:R-:W-:-:S13]  /*15b0*/  ISETP.GT.AND.EX P0, PT, R37, R7, PT, P0 ;  /* 0x000000072500720c */ /* 0x000fda0003f04300 */
[----:B------:R-:W-:-:S07]  /*15c0*/  @P0 VIADD R4, R25, 0x2 ;  /* 0x0000000219040836 */ /* 0x000fce0000000000 */
.L_x_64:
[----:B------:R-:W-:Y:S05]  /*15d0*/  BSYNC.RECONVERGENT B2 ;  /* 0x0000000000027941 */ /* 0x000fea0003800200 */
.L_x_61:
[----:B------:R-:W-:-:S13]  /*15e0*/  ISETP.NE.AND P0, PT, R4, -0x1, PT ;  /* 0xffffffff0400780c */ /* 0x000fda0003f05270 */
[----:B------:R-:W-:Y:S05]  /*15f0*/  @!P0 BRA `(.L_x_67) ;  /* 0x0000000000b48947 */ /* 0x000fea0003800000 */
[----:B0-----:R-:W-:-:S05]  /*1600*/  IMAD.WIDE R6, R4, 0x8, R16 ;  /* 0x0000000804067825 */ /* 0x001fca00078e0210 */
[----:B------:R-:W2:Y:S02]  /*1610*/  LDG.E.64 R20, desc[UR6][R6.64] ;  /* 0x0000000606147981 */ /* 0x000ea4000c1e1b00 */
[----:B--2---:R-:W-:-:S04]  /*1620*/  ISETP.NE.U32.AND P0, PT, R20, -0x62700000, PT ;  /* 0x9d9000001400780c */ /* 0x004fc80003f05070 */
[----:B------:R-:W-:-:S13]  /*1630*/  ISETP.NE.AND.EX P0, PT, R21, 0x3782dace, PT, P0 ;  /* 0x3782dace1500780c */ /* 0x000fda0003f05300 */
[----:B------:R-:W-:Y:S05]  /*1640*/  @!P0 BRA `(.L_x_67) ;  /* 0x0000000000a08947 */ /* 0x000fea0003800000 */
[----:B------:R-:W0:Y:S01]  /*1650*/  LDC.64 R20, c[0x0][0x3b8] ;  /* 0x0000ee00ff147b82 */ /* 0x000e220000000a00 */
[----:B------:R-:W-:Y:S01]  /*1660*/  IADD3 R22, P0, PT, R4, R13, RZ ;  /* 0x0000000d04167210 */ /* 0x000fe20007f1e0ff */
[----:B------:R-:W-:-:S03]  /*1670*/  IMAD.MOV.U32 R25, RZ, RZ, 0x1 ;  /* 0x00000001ff197424 */ /* 0x000fc600078e00ff */
[----:B------:R-:W-:-:S05]  /*1680*/  LEA.HI.X.SX32 R23, R4, R27, 0x1, P0 ;  /* 0x0000001b04177211 */ /* 0x000fca00000f0eff */
[----:B------:R1:W-:Y:S02]  /*1690*/  STG.E.U8 desc[UR6][R22.64], R25 ;  /* 0x0000001916007986 */ /* 0x0003e4000c101106 */
[----:B-1----:R-:W1:Y:S01]  /*16a0*/  LDC.64 R24, c[0x0][0x3b0] ;  /* 0x0000ec00ff187b82 */ /* 0x002e620000000a00 */
[----:B0-----:R-:W-:-:S06]  /*16b0*/  IMAD.WIDE R20, R4, 0x4, R20 ;  /* 0x0000000404147825 */ /* 0x001fcc00078e0214 */
[----:B------:R-:W2:Y:S01]  /*16c0*/  LDG.E R20, desc[UR6][R20.64] ;  /* 0x0000000614147981 */ /* 0x000ea2000c1e1900 */
[----:B------:R-:W-:Y:S01]  /*16d0*/  BSSY.RECONVERGENT B2, `(.L_x_68) ;  /* 0x000001b000027945 */ /* 0x000fe20003800200 */
[----:B--2---:R-:W-:-:S13]  /*16e0*/  ISETP.GE.AND P0, PT, R20, 0x1, PT ;  /* 0x000000011400780c */ /* 0x004fda0003f06270 */
[----:B-1----:R-:W-:Y:S05]  /*16f0*/  @!P0 BRA `(.L_x_69) ;  /* 0x0000000000608947 */ /* 0x002fea0003800000 */
[----:B------:R-:W-:-:S05]  /*1700*/  IMAD.WIDE R24, R4, 0x4, R24 ;  /* 0x0000000404187825 */ /* 0x000fca00078e0218 */
[----:B------:R-:W2:Y:S02]  /*1710*/  LDG.E R31, desc[UR6][R24.64] ;  /* 0x00000006181f7981 */ /* 0x000ea4000c1e1900 */
[----:B--2---:R-:W-:-:S07]  /*1720*/  IMAD.IADD R30, R20, 0x1, R31 ;  /* 0x00000001141e7824 */ /* 0x004fce00078e021f */
.L_x_70:
[----:B------:R-:W0:Y:S01]  /*1730*/  LDC.64 R20, c[0x0][0x3a0] ;  /* 0x0000e800ff147b82 */ /* 0x000e220000000a00 */
[----:B------:R-:W2:Y:S01]  /*1740*/  LDG.E.64 R24, desc[UR6][R6.64] ;  /* 0x0000000606187981 */ /* 0x000ea2000c1e1b00 */
[----:B0-----:R-:W-:-:S06]  /*1750*/  IMAD.WIDE R32, R31, 0x4, R20 ;  /* 0x000000041f207825 */ /* 0x001fcc00078e0214 */
[----:B------:R-:W0:Y:S01]  /*1760*/  LDC.64 R20, c[0x0][0x3a8] ;  /* 0x0000ea00ff147b82 */ /* 0x000e220000000a00 */
[----:B------:R-:W3:Y:S01]  /*1770*/  LDG.E R33, desc[UR6][R32.64] ;  /* 0x0000000620217981 */ /* 0x000ee2000c1e1900 */
[----:B0-----:R-:W-:-:S06]  /*1780*/  IMAD.WIDE R34, R31, 0x4, R20 ;  /* 0x000000041f227825 */ /* 0x001fcc00078e0214 */
[----:B------:R-:W2:Y:S01]  /*1790*/  LDG.E R35, desc[UR6][R34.64] ;  /* 0x0000000622237981 */ /* 0x000ea2000c1e1900 */
[----:B---3--:R-:W-:-:S05]  /*17a0*/  IMAD.WIDE R20, R33, 0x8, R16 ;  /* 0x0000000821147825 */ /* 0x008fca00078e0210 */
[----:B------:R-:W3:Y:S01]  /*17b0*/  LDG.E.64 R22, desc[UR6][R20.64] ;  /* 0x0000000614167981 */ /* 0x000ee2000c1e1b00 */
[----:B--2---:R-:W-:Y:S01]  /*17c0*/  IADD3 R37, P3, PT, R35, R24, RZ ;  /* 0x0000001823257210 */ /* 0x004fe20007f7e0ff */
[----:B------:R-:W-:-:S03]  /*17d0*/  VIADD R31, R31, 0x1 ;  /* 0x000000011f1f7836 */ /* 0x000fc60000000000 */
[----:B---3--:R-:W-:Y:S02]  /*17e0*/  ISETP.GT.U32.AND P0, PT, R22, R37, PT ;  /* 0x000000251600720c */ /* 0x008fe40003f04070 */
[----:B------:R-:W-:-:S04]  /*17f0*/  LEA.HI.X.SX32 R22, R35, R25, 0x1, P3 ;  /* 0x0000001923167211 */ /* 0x000fc800018f0eff */
[----:B------:R-:W-:-:S13]  /*1800*/  ISETP.GT.AND.EX P0, PT, R23, R22, PT, P0 ;  /* 0x000000161700720c */ /* 0x000fda0003f04300 */
[----:B------:R-:W-:Y:S02]  /*1810*/  @P0 IMAD.IADD R24, R35, 0x1, R24 ;  /* 0x0000000123180824 */ /* 0x000fe400078e0218 */
[----:B------:R-:W-:-:S03]  /*1820*/  @P0 IMAD.WIDE R22, R33, 0x4, R18 ;  /* 0x0000000421160825 */ /* 0x000fc600078e0212 */
[----:B------:R-:W-:-:S05]  /*1830*/  @P0 SHF.R.S32.HI R25, RZ, 0x1f, R24 ;  /* 0x0000001fff190819 */ /* 0x000fca0000011418 */
[----:B------:R0:W-:Y:S04]  /*1840*/  @P0 STG.E.64 desc[UR6][R20.64], R24 ;  /* 0x0000001814000986 */ /* 0x0001e8000c101b06 */
[----:B------:R0:W-:Y:S01]  /*1850*/  @P0 STG.E desc[UR6][R22.64], R4 ;  /* 0x0000000416000986 */ /* 0x0001e2000c101906 */
[----:B------:R-:W-:-:S13]  /*1860*/  ISETP.GE.AND P0, PT, R31, R30, PT ;  /* 0x0000001e1f00720c */ /* 0x000fda0003f06270 */
[----:B0-----:R-:W-:Y:S05]  /*1870*/  @!P0 BRA `(.L_x_70) ;  /* 0xfffffffc00ac8947 */ /* 0x001fea000383ffff */
.L_x_69:
[----:B------:R-:W-:Y:S05]  /*1880*/  BSYNC.RECONVERGENT B2 ;  /* 0x0000000000027941 */ /* 0x000fea0003800200 */
.L_x_68:
[----:B------:R-:W0:Y:S01]  /*1890*/  LDCU UR4, c[0x0][0x390] ;  /* 0x00007200ff0477ac */ /* 0x000e220008000800 */
[----:B------:R-:W-:-:S05]  /*18a0*/  VIADD R2, R2, 0x1 ;  /* 0x0000000102027836 */ /* 0x000fca0000000000 */
[----:B0-----:R-:W-:-:S13]  /*18b0*/  ISETP.NE.AND P0, PT, R2, UR4, PT ;  /* 0x0000000402007c0c */ /* 0x001fda000bf05270 */
[----:B------:R-:W-:Y:S05]  /*18c0*/  @P0 BRA `(.L_x_71) ;  /* 0xfffffff4008c0947 */ /* 0x000fea000383ffff */
.L_x_67:
[----:B------:R-:W-:Y:S05]  /*18d0*/  BSYNC.RECONVERGENT B1 ;  /* 0x0000000000017941 */ /* 0x000fea0003800200 */
.L_x_57:
[----:B------:R-:W-:Y:S05]  /*18e0*/  BRA `(.L_x_72) ;  /* 0x0000000000087947 */ /* 0x000fea0003800000 */
.L_x_50:
[----:B------:R-:W-:-:S05]  /*18f0*/  IMAD.WIDE R6, R0, 0x8, R16 ;  /* 0x0000000800067825 */ /* 0x000fca00078e0210 */
[----:B------:R0:W-:Y:S02]  /*1900*/  STG.E.64 desc[UR6][R6.64], RZ ;  /* 0x000000ff06007986 */ /* 0x0001e4000c101b06 */
.L_x_72:
[----:B------:R-:W1:Y:S01]  /*1910*/  LDCU UR4, c[0x0][0x394] ;  /* 0x00007280ff0477ac */ /* 0x000e620008000800 */
[----:B------:R-:W-:Y:S02]  /*1920*/  IMAD.MOV.U32 R33, RZ, RZ, -0x62700000 ;  /* 0x9d900000ff217424 */ /* 0x000fe400078e00ff */
[----:B------:R-:W-:Y:S02]  /*1930*/  IMAD.MOV.U32 R25, RZ, RZ, 0x3782dace ;  /* 0x3782daceff197424 */ /* 0x000fe400078e00ff */
[----:B------:R-:W-:Y:S02]  /*1940*/  IMAD.MOV.U32 R4, RZ, RZ, -0x1 ;  /* 0xffffffffff047424 */ /* 0x000fe400078e00ff */
[----:B------:R-:W-:Y:S02]  /*1950*/  IMAD.MOV.U32 R2, RZ, RZ, RZ ;  /* 0x000000ffff027224 */ /* 0x000fe400078e00ff */
[----:B------:R-:W-:Y:S01]  /*1960*/  IMAD.MOV.U32 R30, RZ, RZ, -0x1 ;  /* 0xffffffffff1e7424 */ /* 0x000fe200078e00ff */
[----:B-1----:R-:W-:-:S09]  /*1970*/  UISETP.GE.U32.AND UP0, UPT, UR4, 0x4, UPT ;  /* 0x000000040400788c */ /* 0x002fd2000bf06070 */
[----:B------:R-:W-:Y:S05]  /*1980*/  BRA.U !UP0, `(.L_x_73) ;  /* 0x0000000508787547 */ /* 0x000fea000b800000 */
[----:B------:R-:W-:Y:S01]  /*1990*/  BSSY.RECONVERGENT B1, `(.L_x_74) ;  /* 0x000005c000017945 */ /* 0x000fe20003800200 */
[----:B------:R-:W-:Y:S02]  /*19a0*/  IMAD.MOV.U32 R33, RZ, RZ, -0x62700000 ;  /* 0x9d900000ff217424 */ /* 0x000fe400078e00ff */
[----:B------:R-:W-:Y:S02]  /*19b0*/  IMAD.MOV.U32 R25, RZ, RZ, 0x3782dace ;  /* 0x3782daceff197424 */ /* 0x000fe400078e00ff */
[----:B------:R-:W-:Y:S02]  /*19c0*/  IMAD.MOV.U32 R4, RZ, RZ, -0x1 ;  /* 0xffffffffff047424 */ /* 0x000fe400078e00ff */
[----:B------:R-:W-:-:S07]  /*19d0*/  IMAD.MOV.U32 R2, RZ, RZ, RZ ;  /* 0x000000ffff027224 */ /* 0x000fce00078e00ff */
.L_x_83:
[----:B------:R-:W-:Y:S01]  /*19e0*/  IMAD.IADD R31, R1, 0x1, R2 ;  /* 0x00000001011f7824 */ /* 0x000fe200078e0202 */
[----:B0-----:R-:W0:Y:S04]  /*19f0*/  LDC.64 R6, c[0x0][0x3d0] ;  /* 0x0000f400ff067b82 */ /* 0x001e280000000a00 */
[----:B------:R-:W2:Y:S04]  /*1a00*/  LDL.U8 R32, [R31] ;  /* 0x000000001f207983 */ /* 0x000ea80000100000 */
[----:B------:R-:W3:Y:S01]  /*1a10*/  LDL.U8 R22, [R31+0x1] ;  /* 0x000001001f167983 */ /* 0x000ee20000100000 */
[----:B------:R-:W1:Y:S03]  /*1a20*/  LDC.64 R20, c[0x0][0x3d8] ;  /* 0x0000f600ff147b82 */ /* 0x000e660000000a00 */
[----:B-----5:R-:W4:Y:S04]  /*1a30*/  LDL.U8 R23, [R31+0x2] ;  /* 0x000002001f177983 */ /* 0x020f280000100000 */
[----:B------:R0:W5:Y:S01]  /*1a40*/  LDL.U8 R24, [R31+0x3] ;  /* 0x000003001f187983 */ /* 0x0001620000100000 */
[----:B------:R-:W-:Y:S01]  /*1a50*/  BSSY.RECONVERGENT B2, `(.L_x_75) ;  /* 0x0000014000027945 */ /* 0x000fe20003800200 */
[----:B0-----:R-:W-:-:S04]  /*1a60*/  IMAD.WIDE.U32 R6, R2, 0x4, R6 ;  /* 0x0000000402067825 */ /* 0x001fc800078e0006 */
[----:B-1----:R-:W-:Y:S01]  /*1a70*/  IMAD.WIDE.U32 R20, R2, 0x4, R20 ;  /* 0x0000000402147825 */ /* 0x002fe200078e0014 */
[----:B--2---:R-:W-:Y:S02]  /*1a80*/  ISETP.NE.AND P0, PT, R32, RZ, PT ;  /* 0x000000ff2000720c */ /* 0x004fe40003f05270 */
[----:B---3--:R-:W-:Y:S02]  /*1a90*/  ISETP.NE.AND P5, PT, R22, RZ, PT ;  /* 0x000000ff1600720c */ /* 0x008fe40003fa5270 */
[----:B----4-:R-:W-:-:S09]  /*1aa0*/  ISETP.NE.AND P4, PT, R23, RZ, PT ;  /* 0x000000ff1700720c */ /* 0x010fd20003f85270 */
[----:B------:R-:W-:Y:S05]  /*1ab0*/  @P0 BRA `(.L_x_76) ;  /* 0x0000000000340947 */ /* 0x000fea0003800000 */
[----:B------:R-:W2:Y:S04]  /*1ac0*/  LDG.E R31, desc[UR6][R6.64] ;  /* 0x00000006061f7981 */ /* 0x000ea8000c1e1900 */
[----:B------:R-:W3:Y:S02]  /*1ad0*/  ATOMG.E.OR.STRONG.GPU PT, R22, desc[UR6][R20.64], RZ ;  /* 0x800000ff141679a8 */ /* 0x000ee4000b1ef106 */
[----:B---3--:R-:W-:-:S13]  /*1ae0*/  ISETP.GE.AND P6, PT, R22, 0x1, PT ;  /* 0x000000011600780c */ /* 0x008fda0003fc6270 */
[----:B--2---:R-:W-:-:S06]  /*1af0*/  @P6 IMAD.WIDE R22, R31, 0x8, R16 ;  /* 0x000000081f166825 */ /* 0x004fcc00078e0210 */
[----:B------:R-:W2:Y:S02]  /*1b00*/  @P6 LDG.E.64 R22, desc[UR6][R22.64] ;  /* 0x0000000616166981 */ /* 0x000ea4000c1e1b00 */
[CC--:B--2---:R-:W-:Y:S02]  /*1b10*/  @P6 ISETP.LT.U32.AND P0, PT, R22.reuse, R33.reuse, PT ;  /* 0x000000211600620c */ /* 0x0c4fe40003f01070 */
[C---:B------:R-:W-:Y:S02]  /*1b20*/  @P6 ISETP.GE.U32.AND P3, PT, R22.reuse, R33, PT ;  /* 0x000000211600620c */ /* 0x040fe40003f66070 */
[CC--:B------:R-:W-:Y:S02]  /*1b30*/  @P6 ISETP.LT.AND.EX P0, PT, R23.reuse, R25.reuse, PT, P0 ;  /* 0x000000191700620c */ /* 0x0c0fe40003f01300 */
[----:B------:R-:W-:Y:S02]  /*1b40*/  @P6 ISETP.GE.AND.EX P3, PT, R23, R25, PT, P3 ;  /* 0x000000191700620c */ /* 0x000fe40003f66330 */
[----:B------:R-:W-:-:S02]  /*1b50*/  @P6 SEL R33, R22, R33, P0 ;  /* 0x0000002116216207 */ /* 0x000fc40000000000 */
[----:B------:R-:W-:Y:S02]  /*1b60*/  @P6 SEL R25, R23, R25, P0 ;  /* 0x0000001917196207 */ /* 0x000fe40000000000 */
[----:B------:R-:W-:Y:S02]  /*1b70*/  @P6 SEL R30, R31, R30, !P3 ;  /* 0x0000001e1f1e6207 */ /* 0x000fe40005800000 */
[----:B------:R-:W-:-:S07]  /*1b80*/  @P6 SEL R4, R2, R4, !P3 ;  /* 0x0000000402046207 */ /* 0x000fce0005800000 */
.L_x_76:
[----:B------:R-:W-:Y:S05]  /*1b90*/  BSYNC.RECONVERGENT B2 ;  /* 0x0000000000027941 */ /* 0x000fea0003800200 */
.L_x_75:
[----:B------:R-:W-:Y:S04]  /*1ba0*/  BSSY.RECONVERGENT B2, `(.L_x_77) ;  /* 0x0000011000027945 */ /* 0x000fe80003800200 */
[----:B------:R-:W-:Y:S05]  /*1bb0*/  @P5 BRA `(.L_x_78) ;  /* 0x00000000003c5947 */ /* 0x000fea0003800000 */
[----:B------:R-:W2:Y:S04]  /*1bc0*/  LDG.E R31, desc[UR6][R6.64+0x4] ;  /* 0x00000406061f7981 */ /* 0x000ea8000c1e1900 */
[----:B------:R-:W3:Y:S02]  /*1bd0*/  ATOMG.E.OR.STRONG.GPU PT, R22, desc[UR6][R20.64+0x4], RZ ;  /* 0x800004ff141679a8 */ /* 0x000ee4000b1ef106 */
[----:B---3--:R-:W-:-:S13]  /*1be0*/  ISETP.GE.AND P5, PT, R22, 0x1, PT ;  /* 0x000000011600780c */ /* 0x008fda0003fa6270 */
[----:B--2---:R-:W-:-:S06]  /*1bf0*/  @P5 IMAD.WIDE R22, R31, 0x8, R16 ;  /* 0x000000081f165825 */ /* 0x004fcc00078e0210 */
[----:B------:R-:W2:Y:S01]  /*1c00*/  @P5 LDG.E.64 R22, desc[UR6][R22.64] ;  /* 0x0000000616165981 */ /* 0x000ea2000c1e1b00 */
[----:B------:R-:W-:Y:S02]  /*1c10*/  PLOP3.LUT P0, PT, PT, PT, PT, 0x80, 0x8 ;  /* 0x000000000008781c */ /* 0x000fe40003f0f070 */
[CC--:B--2---:R-:W-:Y:S02]  /*1c20*/  @P5 ISETP.GE.U32.AND P3, PT, R22.reuse, R33.reuse, PT ;  /* 0x000000211600520c */ /* 0x0c4fe40003f66070 */
[----:B------:R-:W-:Y:S02]  /*1c30*/  @P5 ISETP.LT.U32.AND P6, PT, R22, R33, PT ;  /* 0x000000211600520c */ /* 0x000fe40003fc1070 */
[CC--:B------:R-:W-:Y:S02]  /*1c40*/  @P5 ISETP.GE.AND.EX P3, PT, R23.reuse, R25.reuse, PT, P3 ;  /* 0x000000191700520c */ /* 0x0c0fe40003f66330 */
[----:B------:R-:W-:Y:S02]  /*1c50*/  @P5 ISETP.LT.AND.EX P6, PT, R23, R25, PT, P6 ;  /* 0x000000191700520c */ /* 0x000fe40003fc1360 */
[----:B------:R-:W-:-:S02]  /*1c60*/  @P5 PLOP3.LUT P0, PT, P3, PT, PT, 0x80, 0x8 ;  /* 0x000000000008581c */ /* 0x000fc40001f0f070 */
[----:B------:R-:W-:Y:S02]  /*1c70*/  @P5 SEL R33, R22, R33, P6 ;  /* 0x0000002116215207 */ /* 0x000fe40003000000 */
[----:B------:R-:W-:Y:S02]  /*1c80*/  @P5 SEL R25, R23, R25, P6 ;  /* 0x0000001917195207 */ /* 0x000fe40003000000 */
[----:B------:R-:W-:-:S07]  /*1c90*/  @P5 SEL R30, R31, R30, !P3 ;  /* 0x0000001e1f1e5207 */ /* 0x000fce0005800000 */
[----:B------:R-:W-:-:S07]  /*1ca0*/  @!P0 VIADD R4, R2, 0x1 ;  /* 0x0000000102048836 */ /* 0x000fce0000000000 */
.L_x_78:
[----:B------:R-:W-:Y:S05]  /*1cb0*/  BSYNC.RECONVERGENT B2 ;  /* 0x0000000000027941 */ /* 0x000fea0003800200 */
.L_x_77:
[----:B------:R-:W-:Y:S01]  /*1cc0*/  BSSY.RECONVERGENT B2, `(.L_x_79) ;  /* 0x0000012000027945 */ /* 0x000fe20003800200 */
[----:B-----5:R-:W-:-:S03]  /*1cd0*/  ISETP.NE.AND P5, PT, R24, RZ, PT ;  /* 0x000000ff1800720c */ /* 0x020fc60003fa5270 */
[----:B------:R-:W-:Y:S10]  /*1ce0*/  @P4 BRA `(.L_x_80) ;  /* 0x00000000003c4947 */ /* 0x000ff40003800000 */
        /* <DEDUP_REMOVED lines=15> */
.L_x_80:
[----:B------:R-:W-:Y:S05]  /*1de0*/  BSYNC.RECONVERGENT B2 ;  /* 0x0000000000027941 */ /* 0x000fea0003800200 */
.L_x_79:
[----:B------:R-:W-:Y:S04]  /*1df0*/  BSSY.RECONVERGENT B2, `(.L_x_81) ;  /* 0x0000010000027945 */ /* 0x000fe80003800200 */
[----:B------:R-:W-:Y:S05]  /*1e00*/  @P5 BRA `(.L_x_82) ;  /* 0x0000000000385947 */ /* 0x000fea0003800000 */
[----:B------:R0:W5:Y:S04]  /*1e10*/  LDG.E R23, desc[UR6][R6.64+0xc] ;  /* 0x00000c0606177981 */ /* 0x000168000c1e1900 */
[----:B------:R-:W2:Y:S02]  /*1e20*/  ATOMG.E.OR.STRONG.GPU PT, R20, desc[UR6][R20.64+0xc], RZ ;  /* 0x80000cff141479a8 */ /* 0x000ea4000b1ef106 */
[----:B--2---:R-:W-:-:S13]  /*1e30*/  ISETP.GE.AND P0, PT, R20, 0x1, PT ;  /* 0x000000011400780c */ /* 0x004fda0003f06270 */
[----:B0-----:R-:W-:Y:S05]  /*1e40*/  @!P0 BRA `(.L_x_82) ;  /* 0x0000000000288947 */ /* 0x001fea0003800000 */
[----:B-----5:R-:W-:-:S06]  /*1e50*/  IMAD.WIDE R6, R23, 0x8, R16 ;  /* 0x0000000817067825 */ /* 0x020fcc00078e0210 */
[----:B------:R-:W2:Y:S02]  /*1e60*/  LDG.E.64 R6, desc[UR6][R6.64] ;  /* 0x0000000606067981 */ /* 0x000ea4000c1e1b00 */
[CC--:B--2---:R-:W-:Y:S02]  /*1e70*/  ISETP.GE.U32.AND P0, PT, R6.reuse, R33.reuse, PT ;  /* 0x000000210600720c */ /* 0x0c4fe40003f06070 */
[----:B------:R-:W-:Y:S02]  /*1e80*/  ISETP.LT.U32.AND P3, PT, R6, R33, PT ;  /* 0x000000210600720c */ /* 0x000fe40003f61070 */
[CC--:B------:R-:W-:Y:S02]  /*1e90*/  ISETP.GE.AND.EX P0, PT, R7.reuse, R25.reuse, PT, P0 ;  /* 0x000000190700720c */ /* 0x0c0fe40003f06300 */
[----:B------:R-:W-:Y:S02]  /*1ea0*/  ISETP.LT.AND.EX P3, PT, R7, R25, PT, P3 ;  /* 0x000000190700720c */ /* 0x000fe40003f61330 */
[----:B------:R-:W-:-:S02]  /*1eb0*/  SEL R30, R23, R30, !P0 ;  /* 0x0000001e171e7207 */ /* 0x000fc40004000000 */
[----:B------:R-:W-:Y:S02]  /*1ec0*/  SEL R33, R6, R33, P3 ;  /* 0x0000002106217207 */ /* 0x000fe40001800000 */
[----:B------:R-:W-:-:S05]  /*1ed0*/  SEL R25, R7, R25, P3 ;  /* 0x0000001907197207 */ /* 0x000fca0001800000 */
[----:B------:R-:W-:-:S07]  /*1ee0*/  @!P0 VIADD R4, R2, 0x3 ;  /* 0x0000000302048836 */ /* 0x000fce0000000000 */
.L_x_82:
[----:B------:R-:W-:Y:S05]  /*1ef0*/  BSYNC.RECONVERGENT B2 ;  /* 0x0000000000027941 */ /* 0x000fea0003800200 */
.L_x_81:
[----:B------:R-:W0:Y:S01]  /*1f00*/  LDC R6, c[0x0][0x394] ;  /* 0x0000e500ff067b82 */ /* 0x000e220000000800 */
[----:B------:R-:W-:Y:S01]  /*1f10*/  VIADD R2, R2, 0x4 ;  /* 0x0000000402027836 */ /* 0x000fe20000000000 */
[----:B0-----:R-:W-:-:S04]  /*1f20*/  LOP3.LUT R7, R6, 0x7ffffffc, RZ, 0xc0, !PT ;  /* 0x7ffffffc06077812 */ /* 0x001fc800078ec0ff */
[----:B------:R-:W-:-:S13]  /*1f30*/  ISETP.NE.AND P0, PT, R2, R7, PT ;  /* 0x000000070200720c */ /* 0x000fda0003f05270 */
[----:B------:R-:W-:Y:S05]  /*1f40*/  @P0 BRA `(.L_x_83) ;  /* 0xfffffff800a40947 */ /* 0x000fea000383ffff */
[----:B------:R-:W-:Y:S05]  /*1f50*/  BSYNC.RECONVERGENT B1 ;  /* 0x0000000000017941 */ /* 0x000fea0003800200 */
.L_x_74:
[----:B------:R-:W-:-:S07]  /*1f60*/  IMAD.MOV.U32 R2, RZ, RZ, R7 ;  /* 0x000000ffff027224 */ /* 0x000fce00078e0007 */
.L_x_73:
[----:B------:R-:W-:-:S13]  /*1f70*/  ISETP.NE.AND P0, PT, R11, RZ, PT ;  /* 0x000000ff0b00720c */ /* 0x000fda0003f05270 */
[----:B------:R-:W-:Y:S05]  /*1f80*/  @!P0 BRA `(.L_x_84) ;  /* 0x0000000400008947 */ /* 0x000fea0003800000 */
[----:B------:R-:W-:Y:S01]  /*1f90*/  IMAD.IADD R31, R1, 0x1, R2 ;  /* 0x00000001011f7824 */ /* 0x000fe200078e0202 */
[----:B-----5:R-:W1:Y:S04]  /*1fa0*/  LDC.64 R22, c[0x0][0x3d0] ;  /* 0x0000f400ff167b82 */ /* 0x020e680000000a00 */
[----:B0-----:R-:W2:Y:S01]  /*1fb0*/  LDL.U8 R6, [R31] ;  /* 0x000000001f067983 */ /* 0x001ea20000100000 */
[----:B------:R-:W-:Y:S01]  /*1fc0*/  BSSY.RECONVERGENT B1, `(.L_x_85) ;  /* 0x0000017000017945 */ /* 0x000fe20003800200 */
[----:B------:R-:W-:Y:S01]  /*1fd0*/  ISETP.NE.AND P4, PT, R11, 0x1, PT ;  /* 0x000000010b00780c */ /* 0x000fe20003f85270 */
[----:B------:R-:W-:Y:S01]  /*1fe0*/  IMAD.MOV.U32 R7, RZ, RZ, R33 ;  /* 0x000000ffff077224 */ /* 0x000fe200078e0021 */
[----:B------:R-:W0:Y:S01]  /*1ff0*/  LDC.64 R20, c[0x0][0x3d8] ;  /* 0x0000f600ff147b82 */ /* 0x000e220000000a00 */
[----:B-1----:R-:W-:-:S04]  /*2000*/  IMAD.WIDE.U32 R22, R2, 0x4, R22 ;  /* 0x0000000402167825 */ /* 0x002fc800078e0016 */
[----:B0-----:R-:W-:Y:S01]  /*2010*/  IMAD.WIDE.U32 R20, R2, 0x4, R20 ;  /* 0x0000000402147825 */ /* 0x001fe200078e0014 */
[----:B--2---:R-:W-:-:S03]  /*2020*/  ISETP.NE.AND P0, PT, R6, RZ, PT ;  /* 0x000000ff0600720c */ /* 0x004fc60003f05270 */
[----:B------:R-:W-:-:S10]  /*2030*/  IMAD.MOV.U32 R6, RZ, RZ, R25 ;  /* 0x000000ffff067224 */ /* 0x000fd400078e0019 */
[----:B------:R-:W-:Y:S05]  /*2040*/  @P0 BRA `(.L_x_86) ;  /* 0x0000000000380947 */ /* 0x000fea0003800000 */
[----:B------:R0:W5:Y:S04]  /*2050*/  LDG.E R33, desc[UR6][R22.64] ;  /* 0x0000000616217981 */ /* 0x000168000c1e1900 */
[----:B------:R-:W2:Y:S02]  /*2060*/  ATOMG.E.OR.STRONG.GPU PT, R24, desc[UR6][R20.64], RZ ;  /* 0x800000ff141879a8 */ /* 0x000ea4000b1ef106 */
[----:B--2---:R-:W-:-:S13]  /*2070*/  ISETP.GE.AND P0, PT, R24, 0x1, PT ;  /* 0x000000011800780c */ /* 0x004fda0003f06270 */
[----:B0-----:R-:W-:Y:S05]  /*2080*/  @!P0 BRA `(.L_x_86) ;  /* 0x0000000000288947 */ /* 0x001fea0003800000 */
[----:B-----5:R-:W-:-:S06]  /*2090*/  IMAD.WIDE R24, R33, 0x8, R16 ;  /* 0x0000000821187825 */ /* 0x020fcc00078e0210 */
[----:B------:R-:W2:Y:S02]  /*20a0*/  LDG.E.64 R24, desc[UR6][R24.64] ;  /* 0x0000000618187981 */ /* 0x000ea4000c1e1b00 */
[CC--:B--2---:R-:W-:Y:S02]  /*20b0*/  ISETP.LT.U32.AND P3, PT, R24.reuse, R7.reuse, PT ;  /* 0x000000071800720c */ /* 0x0c4fe40003f61070 */
[CC--:B------:R-:W-:Y:S02]  /*20c0*/  ISETP.GE.U32.AND P0, PT, R24.reuse, R7.reuse, PT ;  /* 0x000000071800720c */ /* 0x0c0fe40003f06070 */
[CC--:B------:R-:W-:Y:S02]  /*20d0*/  ISETP.LT.AND.EX P3, PT, R25.reuse, R6.reuse, PT, P3 ;  /* 0x000000061900720c */ /* 0x0c0fe40003f61330 */
[----:B------:R-:W-:Y:S02]  /*20e0*/  ISETP.GE.AND.EX P0, PT, R25, R6, PT, P0 ;  /* 0x000000061900720c */ /* 0x000fe40003f06300 */
[----:B------:R-:W-:-:S02]  /*20f0*/  SEL R7, R24, R7, P3 ;  /* 0x0000000718077207 */ /* 0x000fc40001800000 */
[----:B------:R-:W-:Y:S02]  /*2100*/  SEL R6, R25, R6, P3 ;  /* 0x0000000619067207 */ /* 0x000fe40001800000 */
[----:B------:R-:W-:Y:S02]  /*2110*/  SEL R30, R33, R30, !P0 ;  /* 0x0000001e211e7207 */ /* 0x000fe40004000000 */
[----:B------:R-:W-:-:S07]  /*2120*/  SEL R4, R2, R4, !P0 ;  /* 0x0000000402047207 */ /* 0x000fce0004000000 */
.L_x_86:
[----:B------:R-:W-:Y:S05]  /*2130*/  BSYNC.RECONVERGENT B1 ;  /* 0x0000000000017941 */ /* 0x000fea0003800200 */
.L_x_85:
[----:B------:R-:W-:Y:S04]  /*2140*/  BSSY.RECONVERGENT B1, `(.L_x_84) ;  /* 0x0000024000017945 */ /* 0x000fe80003800200 */
[----:B------:R-:W-:Y:S05]  /*2150*/  @!P4 BRA `(.L_x_87) ;  /* 0x000000000088c947 */ /* 0x000fea0003800000 */
[----:B------:R-:W2:Y:S01]  /*2160*/  LDL.U8 R24, [R31+0x1] ;  /* 0x000001001f187983 */ /* 0x000ea20000100000 */
[----:B------:R-:W-:Y:S01]  /*2170*/  BSSY.RECONVERGENT B2, `(.L_x_88) ;  /* 0x0000012000027945 */ /* 0x000fe20003800200 */
[----:B------:R-:W-:Y:S02]  /*2180*/  ISETP.NE.AND P4, PT, R11, 0x2, PT ;  /* 0x000000020b00780c */ /* 0x000fe40003f85270 */
[----:B--2---:R-:W-:-:S13]  /*2190*/  ISETP.NE.AND P0, PT, R24, RZ, PT ;  /* 0x000000ff1800720c */ /* 0x004fda0003f05270 */
[----:B------:R-:W-:Y:S05]  /*21a0*/  @P0 BRA `(.L_x_89) ;  /* 0x0000000000380947 */ /* 0x000fea0003800000 */
[----:B-----5:R0:W5:Y:S04]  /*21b0*/  LDG.E R33, desc[UR6][R22.64+0x4] ;  /* 0x0000040616217981 */ /* 0x020168000c1e1900 */
        /* <DEDUP_REMOVED lines=13> */
.L_x_89:
[----:B------:R-:W-:Y:S05]  /*2290*/  BSYNC.RECONVERGENT B2 ;  /* 0x0000000000027941 */ /* 0x000fea0003800200 */
.L_x_88:
[----:B------:R-:W-:Y:S05]  /*22a0*/  @!P4 BRA `(.L_x_87) ;  /* 0x000000000034c947 */ /* 0x000fea0003800000 */
[----:B------:R-:W2:Y:S02]  /*22b0*/  LDL.U8 R31, [R31+0x2] ;  /* 0x000002001f1f7983 */ /* 0x000ea40000100000 */
[----:B--2---:R-:W-:-:S13]  /*22c0*/  ISETP.NE.AND P0, PT, R31, RZ, PT ;  /* 0x000000ff1f00720c */ /* 0x004fda0003f05270 */
[----:B------:R-:W-:Y:S05]  /*22d0*/  @P0 BRA `(.L_x_87) ;  /* 0x0000000000280947 */ /* 0x000fea0003800000 */
[----:B------:R0:W5:Y:S04]  /*22e0*/  LDG.E R23, desc[UR6][R22.64+0x8] ;  /* 0x0000080616177981 */ /* 0x000168000c1e1900 */
[----:B------:R-:W2:Y:S02]  /*22f0*/  ATOMG.E.OR.STRONG.GPU PT, R20, desc[UR6][R20.64+0x8], RZ ;  /* 0x800008ff141479a8 */ /* 0x000ea4000b1ef106 */
[----:B--2---:R-:W-:-:S13]  /*2300*/  ISETP.GE.AND P0, PT, R20, 0x1, PT ;  /* 0x000000011400780c */ /* 0x004fda0003f06270 */
[----:B0-----:R-:W-:Y:S05]  /*2310*/  @!P0 BRA `(.L_x_87) ;  /* 0x0000000000188947 */ /* 0x001fea0003800000 */
[----:B-----5:R-:W-:-:S06]  /*2320*/  IMAD.WIDE R20, R23, 0x8, R16 ;  /* 0x0000000817147825 */ /* 0x020fcc00078e0210 */
[----:B------:R-:W2:Y:S02]  /*2330*/  LDG.E.64 R20, desc[UR6][R20.64] ;  /* 0x0000000614147981 */ /* 0x000ea4000c1e1b00 */
[----:B--2---:R-:W-:-:S04]  /*2340*/  ISETP.GE.U32.AND P0, PT, R20, R7, PT ;  /* 0x000000071400720c */ /* 0x004fc80003f06070 */
[----:B------:R-:W-:-:S04]  /*2350*/  ISETP.GE.AND.EX P0, PT, R21, R6, PT, P0 ;  /* 0x000000061500720c */ /* 0x000fc80003f06300 */
[----:B------:R-:W-:-:S09]  /*2360*/  SEL R30, R23, R30, !P0 ;  /* 0x0000001e171e7207 */ /* 0x000fd20004000000 */
[----:B------:R-:W-:-:S07]  /*2370*/  @!P0 VIADD R4, R2, 0x2 ;  /* 0x0000000202048836 */ /* 0x000fce0000000000 */
.L_x_87:
[----:B------:R-:W-:Y:S05]  /*2380*/  BSYNC.RECONVERGENT B1 ;  /* 0x0000000000017941 */ /* 0x000fea0003800200 */
.L_x_84:
[----:B------:R-:W-:-:S13]  /*2390*/  ISETP.GE.AND P0, PT, R4, RZ, PT ;  /* 0x000000ff0400720c */ /* 0x000fda0003f06270 */
[----:B------:R-:W-:Y:S05]  /*23a0*/  @!P0 BRA `(.L_x_49) ;  /* 0x0000001000848947 */ /* 0x000fea0003800000 */
[----:B0-----:R-:W-:Y:S01]  /*23b0*/  IMAD.MOV.U32 R7, RZ, RZ, 0x1 ;  /* 0x00000001ff077424 */ /* 0x001fe200078e00ff */
[C---:B------:R-:W-:Y:S01]  /*23c0*/  ISETP.NE.AND P0, PT, R30.reuse, R0, PT ;  /* 0x000000001e00720c */ /* 0x040fe20003f05270 */
[----:B------:R-:W-:Y:S01]  /*23d0*/  IMAD.IADD R6, R1, 0x1, R4 ;  /* 0x0000000101067824 */ /* 0x000fe200078e0204 */
[----:B------:R-:W-:Y:S01]  /*23e0*/  BSSY.RECONVERGENT B1, `(.L_x_90) ;  /* 0x0000010000017945 */ /* 0x000fe20003800200 */
[----:B------:R-:W-:Y:S01]  /*23f0*/  IMAD.MOV.U32 R2, RZ, RZ, RZ ;  /* 0x000000ffff027224 */ /* 0x000fe200078e00ff */
[----:B------:R-:W-:Y:S01]  /*2400*/  ISETP.EQ.OR P0, PT, R30, -0x1, !P0 ;  /* 0xffffffff1e00780c */ /* 0x000fe20004702670 */
[----:B------:R-:W-:Y:S01]  /*2410*/  IMAD.MOV.U32 R21, RZ, RZ, R30 ;  /* 0x000000ffff157224 */ /* 0x000fe200078e001e */
[----:B------:R0:W-:Y:S11]  /*2420*/  STL.U8 [R6], R7 ;  /* 0x0000000706007387 */ /* 0x0001f60000100000 */
[----:B0-----:R-:W-:Y:S05]  /*2430*/  @P0 BRA `(.L_x_91) ;  /* 0x0000000000280947 */ /* 0x001fea0003800000 */
[----:B------:R-:W-:Y:S02]  /*2440*/  IMAD.MOV.U32 R2, RZ, RZ, RZ ;  /* 0x000000ffff027224 */ /* 0x000fe400078e00ff */
[----:B------:R-:W-:-:S07]  /*2450*/  IMAD.MOV.U32 R21, RZ, RZ, R30 ;  /* 0x000000ffff157224 */ /* 0x000fce00078e001e */
.L_x_92:
[----:B------:R-:W-:Y:S02]  /*2460*/  IMAD R20, R2, 0x4, R29 ;  /* 0x0000000402147824 */ /* 0x000fe400078e021d */
[----:B------:R-:W-:-:S03]  /*2470*/  IMAD.WIDE R6, R21, 0x4, R18 ;  /* 0x0000000415067825 */ /* 0x000fc600078e0212 */
[----:B------:R0:W-:Y:S04]  /*2480*/  STL [R20], R21 ;  /* 0x0000001514007387 */ /* 0x0001e80000100800 */
[----:B0-----:R-:W2:Y:S01]  /*2490*/  LDG.E R21, desc[UR6][R6.64] ;  /* 0x0000000606157981 */ /* 0x001ea2000c1e1900 */
[----:B------:R-:W-:Y:S01]  /*24a0*/  VIADD R2, R2, 0x1 ;  /* 0x0000000102027836 */ /* 0x000fe20000000000 */
[C---:B--2---:R-:W-:Y:S02]  /*24b0*/  ISETP.NE.AND P0, PT, R21.reuse, R0, PT ;  /* 0x000000001500720c */ /* 0x044fe40003f05270 */
[----:B------:R-:W-:-:S13]  /*24c0*/  ISETP.NE.AND P3, PT, R21, -0x1, PT ;  /* 0xffffffff1500780c */ /* 0x000fda0003f65270 */
[----:B------:R-:W-:Y:S05]  /*24d0*/  @P0 BRA P3, `(.L_x_92) ;  /* 0xfffffffc00e00947 */ /* 0x000fea000183ffff */
.L_x_91:
[----:B------:R-:W-:Y:S05]  /*24e0*/  BSYNC.RECONVERGENT B1 ;  /* 0x0000000000017941 */ /* 0x000fea0003800200 */
.L_x_90:
[----:B------:R-:W-:Y:S01]  /*24f0*/  ISETP.NE.AND P0, PT, R21, R0, PT ;  /* 0x000000001500720c */ /* 0x000fe20003f05270 */
[----:B------:R-:W-:-:S12]  /*2500*/  VIADD R28, R28, 0x1 ;  /* 0x000000011c1c7836 */ /* 0x000fd80000000000 */
[----:B------:R-:W-:Y:S05]  /*2510*/  @P0 BRA `(.L_x_49) ;  /* 0x0000001000280947 */ /* 0x000fea0003800000 */
[C---:B------:R-:W-:Y:S01]  /*2520*/  IMAD R7, R2.reuse, 0x4, R29 ;  /* 0x0000000402077824 */ /* 0x040fe200078e021d */
[C---:B------:R-:W-:Y:S01]  /*2530*/  ISETP.GE.AND P0, PT, R2.reuse, 0x1, PT ;  /* 0x000000010200780c */ /* 0x040fe20003f06270 */
[----:B------:R-:W-:Y:S01]  /*2540*/  BSSY.RECONVERGENT B1, `(.L_x_93) ;  /* 0x0000010000017945 */ /* 0x000fe20003800200 */
[----:B------:R-:W-:Y:S02]  /*2550*/  ISETP.NE.AND P3, PT, R2, RZ, PT ;  /* 0x000000ff0200720c */ /* 0x000fe40003f65270 */
[----:B------:R0:W-:Y:S09]  /*2560*/  STL [R7], R0 ;  /* 0x0000000007007387 */ /* 0x0001f20000100800 */
[----:B------:R-:W-:Y:S05]  /*2570*/  @!P0 BRA `(.L_x_94) ;  /* 0x0000000000308947 */ /* 0x000fea0003800000 */
[----:B0-----:R-:W-:Y:S02]  /*2580*/  IMAD.MOV.U32 R0, RZ, RZ, RZ ;  /* 0x000000ffff007224 */ /* 0x001fe400078e00ff */
[----:B------:R-:W-:-:S07]  /*2590*/  IMAD.MOV.U32 R6, RZ, RZ, R2 ;  /* 0x000000ffff067224 */ /* 0x000fce00078e0002 */
.L_x_95:
[--C-:B-1----:R-:W-:Y:S02]  /*25a0*/  IMAD R21, R6, 0x4, R29.reuse ;  /* 0x0000000406157824 */ /* 0x102fe400078e021d */
[----:B------:R-:W-:-:S03]  /*25b0*/  IMAD R7, R0, 0x4, R29 ;  /* 0x0000000400077824 */ /* 0x000fc600078e021d */
[----:B------:R-:W2:Y:S04]  /*25c0*/  LDL R22, [R21] ;  /* 0x0000000015167983 */ /* 0x000ea80000100800 */
[----:B------:R-:W3:Y:S01]  /*25d0*/  LDL R20, [R7] ;  /* 0x0000000007147983 */ /* 0x000ee20000100800 */
[----:B------:R-:W-:Y:S02]  /*25e0*/  VIADD R0, R0, 0x1 ;  /* 0x0000000100007836 */ /* 0x000fe40000000000 */
[----:B------:R-:W-:-:S05]  /*25f0*/  VIADD R6, R6, 0xffffffff ;  /* 0xffffffff06067836 */ /* 0x000fca0000000000 */
[----:B------:R-:W-:Y:S01]  /*2600*/  ISETP.GE.AND P0, PT, R0, R6, PT ;  /* 0x000000060000720c */ /* 0x000fe20003f06270 */
[----:B--2---:R1:W-:Y:S04]  /*2610*/  STL [R7], R22 ;  /* 0x0000001607007387 */ /* 0x0043e80000100800 */
[----:B---3--:R1:W-:Y:S08]  /*2620*/  STL [R21], R20 ;  /* 0x0000001415007387 */ /* 0x0083f00000100800 */
[----:B------:R-:W-:Y:S05]  /*2630*/  @!P0 BRA `(.L_x_95) ;  /* 0xfffffffc00d88947 */ /* 0x000fea000383ffff */
.L_x_94:
[----:B------:R-:W-:Y:S05]  /*2640*/  BSYNC.RECONVERGENT B1 ;  /* 0x0000000000017941 */ /* 0x000fea0003800200 */
.L_x_93:
[----:B------:R-:W-:Y:S04]  /*2650*/  BSSY.RECONVERGENT B1, `(.L_x_96) ;  /* 0x0000041000017945 */ /* 0x000fe80003800200 */
[----:B------:R-:W-:Y:S05]  /*2660*/  @!P3 BRA `(.L_x_97) ;  /* 0x0000000000fcb947 */ /* 0x000fea0003800000 */
[C---:B------:R-:W-:Y:S01]  /*2670*/  ISETP.GE.U32.AND P0, PT, R2.reuse, 0x4, PT ;  /* 0x000000040200780c */ /* 0x040fe20003f06070 */
[----:B------:R-:W-:Y:S01]  /*2680*/  BSSY.RECONVERGENT B2, `(.L_x_98) ;  /* 0x0000025000027945 */ /* 0x000fe20003800200 */
[----:B------:R-:W-:Y:S01]  /*2690*/  LOP3.LUT R32, R2, 0x3, RZ, 0xc0, !PT ;  /* 0x0000000302207812 */ /* 0x000fe200078ec0ff */
[----:B0-----:R-:W-:-:S10]  /*26a0*/  IMAD.MOV.U32 R0, RZ, RZ, 0x1 ;  /* 0x00000001ff007424 */ /* 0x001fd400078e00ff */
[----:B------:R-:W-:Y:S05]  /*26b0*/  @!P0 BRA `(.L_x_99) ;  /* 0x0000000000848947 */ /* 0x000fea0003800000 */
[----:B------:R-:W-:Y:S01]  /*26c0*/  BSSY.RECONVERGENT B3, `(.L_x_100) ;  /* 0x000001f000037945 */ /* 0x000fe20003800200 */
[----:B------:R-:W-:Y:S01]  /*26d0*/  LOP3.LUT R0, R2, 0xfffffffc, RZ, 0xc0, !PT ;  /* 0xfffffffc02007812 */ /* 0x000fe200078ec0ff */
[----:B------:R-:W-:-:S07]  /*26e0*/  IMAD.MOV.U32 R2, RZ, RZ, 0x1 ;  /* 0x00000001ff027424 */ /* 0x000fce00078e00ff */
.L_x_101:
[----:B--2---:R-:W2:Y:S01]  /*26f0*/  LDG.E R25, desc[UR6][R14.64] ;  /* 0x000000060e197981 */ /* 0x004ea2000c1e1900 */
[----:B------:R-:W-:-:S05]  /*2700*/  IMAD R31, R2, 0x4, R29 ;  /* 0x00000004021f7824 */ /* 0x000fca00078e021d */
[----:B-----5:R-:W3:Y:S04]  /*2710*/  LDL R33, [R31] ;  /* 0x000000001f217983 */ /* 0x020ee80000100800 */
[----:B-1----:R-:W4:Y:S04]  /*2720*/  LDL.64 R6, [R31+0x4] ;  /* 0x000004001f067983 */ /* 0x002f280000100a00 */
[----:B------:R-:W4:Y:S01]  /*2730*/  LDL R31, [R31+0xc] ;  /* 0x00000c001f1f7983 */ /* 0x000f220000100800 */
[C---:B--2---:R-:W-:Y:S02]  /*2740*/  VIADD R35, R25.reuse, 0x1 ;  /* 0x0000000119237836 */ /* 0x044fe40000000000 */
[----:B------:R-:W-:-:S03]  /*2750*/  IMAD.WIDE R24, R25, 0x4, R14 ;  /* 0x0000000419187825 */ /* 0x000fc600078e020e */
[----:B------:R-:W-:Y:S04]  /*2760*/  STG.E desc[UR6][R14.64], R35 ;  /* 0x000000230e007986 */ /* 0x000fe8000c101906 */
[----:B---3--:R0:W-:Y:S04]  /*2770*/  STG.E desc[UR6][R24.64+0x8], R33 ;  /* 0x0000082118007986 */ /* 0x0081e8000c101906 */
[----:B------:R-:W2:Y:S02]  /*2780*/  LDG.E R23, desc[UR6][R14.64] ;  /* 0x000000060e177981 */ /* 0x000ea4000c1e1900 */
[----:B--2---:R-:W-:-:S02]  /*2790*/  VIADD R37, R23, 0x1 ;  /* 0x0000000117257836 */ /* 0x004fc40000000000 */
[----:B------:R-:W-:-:S03]  /*27a0*/  IMAD.WIDE R22, R23, 0x4, R14 ;  /* 0x0000000417167825 */ /* 0x000fc600078e020e */
[----:B------:R-:W-:Y:S04]  /*27b0*/  STG.E desc[UR6][R14.64], R37 ;  /* 0x000000250e007986 */ /* 0x000fe8000c101906 */
[----:B----4-:R1:W-:Y:S04]  /*27c0*/  STG.E desc[UR6][R22.64+0x8], R6 ;  /* 0x0000080616007986 */ /* 0x0103e8000c101906 */
[----:B------:R-:W2:Y:S02]  /*27d0*/  LDG.E R21, desc[UR6][R14.64] ;  /* 0x000000060e157981 */ /* 0x000ea4000c1e1900 */
[----:B--2---:R-:W-:-:S02]  /*27e0*/  VIADD R34, R21, 0x1 ;  /* 0x0000000115227836 */ /* 0x004fc40000000000 */
[----:B------:R-:W-:-:S03]  /*27f0*/  IMAD.WIDE R20, R21, 0x4, R14 ;  /* 0x0000000415147825 */ /* 0x000fc600078e020e */
[----:B------:R2:W-:Y:S04]  /*2800*/  STG.E desc[UR6][R14.64], R34 ;  /* 0x000000220e007986 */ /* 0x0005e8000c101906 */
[----:B------:R2:W-:Y:S04]  /*2810*/  STG.E desc[UR6][R20.64+0x8], R7 ;  /* 0x0000080714007986 */ /* 0x0005e8000c101906 */
[----:B0-----:R-:W3:Y:S01]  /*2820*/  LDG.E R25, desc[UR6][R14.64] ;  /* 0x000000060e197981 */ /* 0x001ee2000c1e1900 */
[----:B-1----:R-:W-:-:S05]  /*2830*/  VIADD R23, R2, 0x3 ;  /* 0x0000000302177836 */ /* 0x002fca0000000000 */
[----:B------:R-:W-:Y:S01]  /*2840*/  ISETP.NE.AND P0, PT, R23, R0, PT ;  /* 0x000000001700720c */ /* 0x000fe20003f05270 */
[----:B------:R-:W-:Y:S02]  /*2850*/  VIADD R2, R2, 0x4 ;  /* 0x0000000402027836 */ /* 0x000fe40000000000 */
[C---:B---3--:R-:W-:Y:S02]  /*2860*/  VIADD R33, R25.reuse, 0x1 ;  /* 0x0000000119217836 */ /* 0x048fe40000000000 */
[----:B------:R-:W-:-:S03]  /*2870*/  IMAD.WIDE R24, R25, 0x4, R14 ;  /* 0x0000000419187825 */ /* 0x000fc600078e020e */
[----:B------:R2:W-:Y:S04]  /*2880*/  STG.E desc[UR6][R14.64], R33 ;  /* 0x000000210e007986 */ /* 0x0005e8000c101906 */
[----:B------:R2:W-:Y:S01]  /*2890*/  STG.E desc[UR6][R24.64+0x8], R31 ;  /* 0x0000081f18007986 */ /* 0x0005e2000c101906 */
[----:B------:R-:W-:Y:S05]  /*28a0*/  @P0 BRA `(.L_x_101) ;  /* 0xfffffffc00900947 */ /* 0x000fea000383ffff */
[----:B------:R-:W-:Y:S05]  /*28b0*/  BSYNC.RECONVERGENT B3 ;  /* 0x0000000000037941 */ /* 0x000fea0003800200 */
.L_x_100:
[----:B------:R-:W-:-:S07]  /*28c0*/  IMAD.MOV.U32 R0, RZ, RZ, R2 ;  /* 0x000000ffff007224 */ /* 0x000fce00078e0002 */
.L_x_99:
[----:B------:R-:W-:Y:S05]  /*28d0*/  BSYNC.RECONVERGENT B2 ;  /* 0x0000000000027941 */ /* 0x000fea0003800200 */
.L_x_98:
[----:B------:R-:W-:-:S13]  /*28e0*/  ISETP.NE.AND P0, PT, R32, RZ, PT ;  /* 0x000000ff2000720c */ /* 0x000fda0003f05270 */
[----:B------:R-:W-:Y:S05]  /*28f0*/  @!P0 BRA `(.L_x_97) ;  /* 0x0000000000588947 */ /* 0x000fea0003800000 */
[----:B-12---:R-:W2:Y:S01]  /*2900*/  LDG.E R7, desc[UR6][R14.64] ;  /* 0x000000060e077981 */ /* 0x006ea2000c1e1900 */
[----:B------:R-:W-:-:S05]  /*2910*/  IMAD R0, R0, 0x4, R29 ;  /* 0x0000000400007824 */ /* 0x000fca00078e021d */
[----:B------:R-:W3:Y:S01]  /*2920*/  LDL R21, [R0] ;  /* 0x0000000000157983 */ /* 0x000ee20000100800 */
[----:B------:R-:W-:Y:S01]  /*2930*/  ISETP.NE.AND P0, PT, R32, 0x1, PT ;  /* 0x000000012000780c */ /* 0x000fe20003f05270 */
[C---:B--2--5:R-:W-:Y:S02]  /*2940*/  VIADD R23, R7.reuse, 0x1 ;  /* 0x0000000107177836 */ /* 0x064fe40000000000 */
[----:B------:R-:W-:-:S03]  /*2950*/  IMAD.WIDE R6, R7, 0x4, R14 ;  /* 0x0000000407067825 */ /* 0x000fc600078e020e */
[----:B------:R4:W-:Y:S04]  /*2960*/  STG.E desc[UR6][R14.64], R23 ;  /* 0x000000170e007986 */ /* 0x0009e8000c101906 */
[----:B---3--:R4:W-:Y:S03]  /*2970*/  STG.E desc[UR6][R6.64+0x8], R21 ;  /* 0x0000081506007986 */ /* 0x0089e6000c101906 */
[----:B------:R-:W-:Y:S05]  /*2980*/  @!P0 BRA `(.L_x_97) ;  /* 0x0000000000348947 */ /* 0x000fea0003800000 */
[----:B----4-:R-:W2:Y:S04]  /*2990*/  LDG.E R7, desc[UR6][R14.64] ;  /* 0x000000060e077981 */ /* 0x010ea8000c1e1900 */
[----:B------:R-:W3:Y:S01]  /*29a0*/  LDL R23, [R0+0x4] ;  /* 0x0000040000177983 */ /* 0x000ee20000100800 */
[----:B------:R-:W-:-:S13]  /*29b0*/  ISETP.NE.AND P0, PT, R32, 0x2, PT ;  /* 0x000000022000780c */ /* 0x000fda0003f05270 */
[----:B------:R-:W4:Y:S01]  /*29c0*/  @P0 LDL R31, [R0+0x8] ;  /* 0x00000800001f0983 */ /* 0x000f220000100800 */
[C---:B--2---:R-:W-:Y:S02]  /*29d0*/  VIADD R25, R7.reuse, 0x1 ;  /* 0x0000000107197836 */ /* 0x044fe40000000000 */
[----:B------:R-:W-:-:S03]  /*29e0*/  IMAD.WIDE R6, R7, 0x4, R14 ;  /* 0x0000000407067825 */ /* 0x000fc600078e020e */
[----:B------:R0:W-:Y:S04]  /*29f0*/  STG.E desc[UR6][R14.64], R25 ;  /* 0x000000190e007986 */ /* 0x0001e8000c101906 */
[----:B---3--:R0:W-:Y:S04]  /*2a00*/  STG.E desc[UR6][R6.64+0x8], R23 ;  /* 0x0000081706007986 */ /* 0x0081e8000c101906 */
[----:B------:R-:W2:Y:S02]  /*2a10*/  @P0 LDG.E R21, desc[UR6][R14.64] ;  /* 0x000000060e150981 */ /* 0x000ea4000c1e1900 */
[----:B--2---:R-:W-:-:S02]  /*2a20*/  @P0 VIADD R33, R21, 0x1 ;  /* 0x0000000115210836 */ /* 0x004fc40000000000 */
[----:B------:R-:W-:-:S03]  /*2a30*/  @P0 IMAD.WIDE R20, R21, 0x4, R14 ;  /* 0x0000000415140825 */ /* 0x000fc600078e020e */
[----:B------:R0:W-:Y:S04]  /*2a40*/  @P0 STG.E desc[UR6][R14.64], R33 ;  /* 0x000000210e000986 */ /* 0x0001e8000c101906 */
[----:B----4-:R0:W-:Y:S02]  /*2a50*/  @P0 STG.E desc[UR6][R20.64+0x8], R31 ;  /* 0x0000081f14000986 */ /* 0x0101e4000c101906 */
.L_x_97:
[----:B------:R-:W-:Y:S05]  /*2a60*/  BSYNC.RECONVERGENT B1 ;  /* 0x0000000000017941 */ /* 0x000fea0003800200 */
.L_x_96:
[----:B0-----:R-:W3:Y:S01]  /*2a70*/  LDG.E R0, desc[UR6][R14.64] ;  /* 0x000000060e007981 */ /* 0x001ee2000c1e1900 */
[----:B------:R-:W-:Y:S01]  /*2a80*/  BSSY.RECONVERGENT B1, `(.L_x_102) ;  /* 0x0000040000017945 */ /* 0x000fe20003800200 */
[----:B-12-4-:R-:W-:Y:S01]  /*2a90*/  IMAD.MOV.U32 R21, RZ, RZ, R9 ;  /* 0x000000ffff157224 */ /* 0x016fe200078e0009 */
[----:B---3--:R-:W-:-:S13]  /*2aa0*/  ISETP.GE.AND P0, PT, R0, 0x2, PT ;  /* 0x000000020000780c */ /* 0x008fda0003f06270 */
[----:B------:R-:W-:Y:S05]  /*2ab0*/  @!P0 BRA `(.L_x_103) ;  /* 0x0000000000f08947 */ /* 0x000fea0003800000 */
[----:B-----5:R0:W5:Y:S01]  /*2ac0*/  LDG.E R23, desc[UR6][R14.64+0x8] ;  /* 0x000008060e177981 */ /* 0x020162000c1e1900 */
[----:B------:R-:W-:Y:S02]  /*2ad0*/  IMAD.MOV.U32 R2, RZ, RZ, RZ ;  /* 0x000000ffff027224 */ /* 0x000fe400078e00ff */
[----:B------:R-:W-:Y:S02]  /*2ae0*/  IMAD.MOV.U32 R20, RZ, RZ, RZ ;  /* 0x000000ffff147224 */ /* 0x000fe400078e00ff */
[----:B------:R-:W-:Y:S02]  /*2af0*/  IMAD.MOV.U32 R25, RZ, RZ, 0x1 ;  /* 0x00000001ff197424 */ /* 0x000fe400078e00ff */
[----:B------:R-:W-:-:S07]  /*2b00*/  IMAD.MOV.U32 R21, RZ, RZ, R9 ;  /* 0x000000ffff157224 */ /* 0x000fce00078e0009 */
.L_x_108:
[----:B------:R-:W1:Y:S01]  /*2b10*/  LDC.64 R6, c[0x0][0x3b8] ;  /* 0x0000ee00ff067b82 */ /* 0x000e620000000a00 */
[----:B------:R-:W-:-:S06]  /*2b20*/  IMAD.WIDE.U32 R36, R25, 0x4, R14 ;  /* 0x0000000419247825 */ /* 0x000fcc00078e000e */
[----:B------:R-:W2:Y:S01]  /*2b30*/  LDG.E R36, desc[UR6][R36.64+0x8] ;  /* 0x0000080624247981 */ /* 0x000ea2000c1e1900 */
[C---:B-1---5:R-:W-:Y:S02]  /*2b40*/  IMAD.WIDE R32, R23.reuse, 0x4, R6 ;  /* 0x0000000417207825 */ /* 0x062fe400078e0206 */
[----:B------:R-:W1:Y:S04]  /*2b50*/  LDC.64 R6, c[0x0][0x3b0] ;  /* 0x0000ec00ff067b82 */ /* 0x000e680000000a00 */
[----:B------:R-:W3:Y:S01]  /*2b60*/  LDG.E R32, desc[UR6][R32.64] ;  /* 0x0000000620207981 */ /* 0x000ee2000c1e1900 */
[----:B------:R-:W-:Y:S01]  /*2b70*/  BSSY.RELIABLE B2, `(.L_x_104) ;  /* 0x000002d000027945 */ /* 0x000fe20003800100 */
[----:B-1----:R-:W-:-:S04]  /*2b80*/  IMAD.WIDE R34, R23, 0x4, R6 ;  /* 0x0000000417227825 */ /* 0x002fc800078e0206 */
[----:B--2---:R-:W-:Y:S01]  /*2b90*/  IMAD.MOV.U32 R23, RZ, RZ, R36 ;  /* 0x000000ffff177224 */ /* 0x004fe200078e0024 */
[----:B---3--:R-:W-:-:S13]  /*2ba0*/  ISETP.GE.AND P0, PT, R32, 0x1, PT ;  /* 0x000000012000780c */ /* 0x008fda0003f06270 */
[----:B------:R-:W-:Y:S05]  /*2bb0*/  @!P0 BRA `(.L_x_105) ;  /* 0x0000000000a08947 */ /* 0x000fea0003800000 */
[----:B------:R-:W2:Y:S01]  /*2bc0*/  LDG.E R35, desc[UR6][R34.64] ;  /* 0x0000000622237981 */ /* 0x000ea2000c1e1900 */
[----:B------:R-:W1:Y:S01]  /*2bd0*/  LDCU.64 UR4, c[0x0][0x3a0] ;  /* 0x00007400ff0477ac */ /* 0x000e620008000a00 */
[----:B--2---:R-:W-:Y:S01]  /*2be0*/  IMAD.SHL.U32 R31, R35, 0x4, RZ ;  /* 0x00000004231f7824 */ /* 0x004fe200078e00ff */
[----:B------:R-:W-:-:S04]  /*2bf0*/  SHF.R.S32.HI R22, RZ, 0x1f, R35 ;  /* 0x0000001fff167819 */ /* 0x000fc80000011423 */
[----:B------:R-:W-:Y:S02]  /*2c00*/  SHF.L.U64.HI R33, R35, 0x2, R22 ;  /* 0x0000000223217819 */ /* 0x000fe40000010216 */
[----:B-1----:R-:W-:-:S04]  /*2c10*/  IADD3 R6, P0, PT, R31, UR4, RZ ;  /* 0x000000041f067c10 */ /* 0x002fc8000ff1e0ff */
[----:B------:R-:W-:-:S05]  /*2c20*/  IADD3.X R7, PT, PT, R33, UR5, RZ, P0, !PT ;  /* 0x0000000521077c10 */ /* 0x000fca00087fe4ff */
[----:B------:R-:W2:Y:S02]  /*2c30*/  LDG.E R6, desc[UR6][R6.64] ;  /* 0x0000000606067981 */ /* 0x000ea4000c1e1900 */
[----:B--2---:R-:W-:-:S13]  /*2c40*/  ISETP.NE.AND P0, PT, R6, R23, PT ;  /* 0x000000170600720c */ /* 0x004fda0003f05270 */
[----:B------:R-:W-:Y:S05]  /*2c50*/  @!P0 BRA `(.L_x_106) ;  /* 0x0000000000388947 */ /* 0x000fea0003800000 */
[----:B------:R-:W-:-:S07]  /*2c60*/  IMAD.MOV.U32 R24, RZ, RZ, RZ ;  /* 0x000000ffff187224 */ /* 0x000fce00078e00ff */
.L_x_107:
[----:B------:R-:W-:-:S05]  /*2c70*/  VIADD R24, R24, 0x1 ;  /* 0x0000000118187836 */ /* 0x000fca0000000000 */
[----:B------:R-:W-:-:S13]  /*2c80*/  ISETP.NE.AND P0, PT, R24, R32, PT ;  /* 0x000000201800720c */ /* 0x000fda0003f05270 */
[----:B------:R-:W-:Y:S05]  /*2c90*/  @!P0 BRA `(.L_x_105) ;  /* 0x0000000000688947 */ /* 0x000fea0003800000 */
[----:B------:R-:W1:Y:S01]  /*2ca0*/  LDCU.64 UR4, c[0x0][0x3a0] ;  /* 0x00007400ff0477ac */ /* 0x000e620008000a00 */
[----:B------:R-:W-:-:S05]  /*2cb0*/  IADD3 R33, P0, PT, R35, R24, RZ ;  /* 0x0000001823217210 */ /* 0x000fca0007f1e0ff */
[----:B------:R-:W-:Y:S02]  /*2cc0*/  IMAD.X R6, RZ, RZ, R22, P0 ;  /* 0x000000ffff067224 */ /* 0x000fe400000e0616 */
[----:B------:R-:W-:-:S03]  /*2cd0*/  IMAD.SHL.U32 R31, R33, 0x4, RZ ;  /* 0x00000004211f7824 */ /* 0x000fc600078e00ff */
[----:B------:R-:W-:Y:S02]  /*2ce0*/  SHF.L.U64.HI R33, R33, 0x2, R6 ;  /* 0x0000000221217819 */ /* 0x000fe40000010206 */
[----:B-1----:R-:W-:-:S04]  /*2cf0*/  IADD3 R6, P0, PT, R31, UR4, RZ ;  /* 0x000000041f067c10 */ /* 0x002fc8000ff1e0ff */
[----:B------:R-:W-:-:S05]  /*2d00*/  IADD3.X R7, PT, PT, R33, UR5, RZ, P0, !PT ;  /* 0x0000000521077c10 */ /* 0x000fca00087fe4ff */
[----:B------:R-:W2:Y:S02]  /*2d10*/  LDG.E R6, desc[UR6][R6.64] ;  /* 0x0000000606067981 */ /* 0x000ea4000c1e1900 */
[----:B--2---:R-:W-:-:S13]  /*2d20*/  ISETP.NE.AND P0, PT, R6, R23, PT ;  /* 0x000000170600720c */ /* 0x004fda0003f05270 */
[----:B------:R-:W-:Y:S05]  /*2d30*/  @P0 BRA `(.L_x_107) ;  /* 0xfffffffc00cc0947 */ /* 0x000fea000383ffff */
.L_x_106:
[----:B------:R-:W1:Y:S02]  /*2d40*/  LDCU.64 UR4, c[0x0][0x3a8] ;  /* 0x00007500ff0477ac */ /* 0x000e640008000a00 */
[----:B-1----:R-:W-:-:S04]  /*2d50*/  IADD3 R6, P0, PT, R31, UR4, RZ ;  /* 0x000000041f067c10 */ /* 0x002fc8000ff1e0ff */
[----:B------:R-:W-:-:S06]  /*2d60*/  IADD3.X R7, PT, PT, R33, UR5, RZ, P0, !PT ;  /* 0x0000000521077c10 */ /* 0x000fcc00087fe4ff */
[----:B------:R-:W2:Y:S02]  /*2d70*/  LDG.E R7, desc[UR6][R6.64] ;  /* 0x0000000606077981 */ /* 0x000ea4000c1e1900 */
[----:B--2---:R-:W-:-:S13]  /*2d80*/  ISETP.NE.AND P0, PT, R7, -0x1, PT ;  /* 0xffffffff0700780c */ /* 0x004fda0003f05270 */
[----:B------:R-:W-:Y:S05]  /*2d90*/  @!P0 BRA `(.L_x_105) ;  /* 0x0000000000288947 */ /* 0x000fea0003800000 */
[----:B------:R-:W1:Y:S01]  /*2da0*/  LDCU UR5, c[0x0][0x400] ;  /* 0x00008000ff0577ac */ /* 0x000e620008000800 */
[----:B------:R-:W-:Y:S02]  /*2db0*/  ISETP.NE.AND P3, PT, R23, R30, PT ;  /* 0x0000001e1700720c */ /* 0x000fe40003f65270 */
[----:B------:R-:W-:-:S04]  /*2dc0*/  IADD3 R2, P0, PT, R7, R2, RZ ;  /* 0x0000000207027210 */ /* 0x000fc80007f1e0ff */
[----:B------:R-:W-:Y:S01]  /*2dd0*/  LEA.HI.X.SX32 R20, R7, R20, 0x1, P0 ;  /* 0x0000001407147211 */ /* 0x000fe200000f0eff */
[----:B-1----:R-:W-:Y:S02]  /*2de0*/  USHF.R.S32.HI UR4, URZ, 0x1f, UR5 ;  /* 0x0000001fff047899 */ /* 0x002fe40008011405 */
[----:B------:R-:W-:-:S04]  /*2df0*/  ISETP.GT.U32.AND P0, PT, R2, UR5, PT ;  /* 0x0000000502007c0c */ /* 0x000fc8000bf04070 */
[----:B------:R-:W-:Y:S01]  /*2e00*/  ISETP.GT.AND.EX P0, PT, R20, UR4, PT, P0 ;  /* 0x0000000414007c0c */ /* 0x000fe2000bf04300 */
[----:B------:R-:W-:Y:S05]  /*2e10*/  @!P3 BREAK.RELIABLE B2 ;  /* 0x000000000002b942 */ /* 0x000fea0003800100 */
[----:B------:R-:W-:Y:S01]  /*2e20*/  SEL R21, R21, R23, P0 ;  /* 0x0000001715157207 */ /* 0x000fe20000000000 */
[----:B------:R-:W-:Y:S06]  /*2e30*/  @!P3 BRA `(.L_x_103) ;  /* 0x000000000010b947 */ /* 0x000fec0003800000 */
.L_x_105:
[----:B------:R-:W-:Y:S05]  /*2e40*/  BSYNC.RELIABLE B2 ;  /* 0x0000000000027941 */ /* 0x000fea0003800100 */
.L_x_104:
[----:B------:R-:W-:-:S05]  /*2e50*/  VIADD R25, R25, 0x1 ;  /* 0x0000000119197836 */ /* 0x000fca0000000000 */
[----:B------:R-:W-:-:S13]  /*2e60*/  ISETP.NE.AND P0, PT, R25, R0, PT ;  /* 0x000000001900720c */ /* 0x000fda0003f05270 */
[----:B------:R-:W-:Y:S05]  /*2e70*/  @P0 BRA `(.L_x_108) ;  /* 0xfffffffc00240947 */ /* 0x000fea000383ffff */
.L_x_103:
[----:B------:R-:W-:Y:S05]  /*2e80*/  BSYNC.RECONVERGENT B1 ;  /* 0x0000000000017941 */ /* 0x000fea0003800200 */
.L_x_102:
[----:B------:R-:W1:Y:S01]  /*2e90*/  LDC.64 R6, c[0x0][0x3d8] ;  /* 0x0000f600ff067b82 */ /* 0x000e620000000a00 */
[----:B------:R-:W-:Y:S01]  /*2ea0*/  ISETP.GE.U32.AND P0, PT, R8, 0x1, PT ;  /* 0x000000010800780c */ /* 0x000fe20003f06070 */
[----:B------:R-:W-:Y:S03]  /*2eb0*/  BSSY B1, `(.L_x_109) ;  /* 0x0000045000017945 */ /* 0x000fe60003800000 */
[----:B------:R-:W-:-:S04]  /*2ec0*/  ISETP.GE.AND.EX P0, PT, R3, RZ, PT, P0 ;  /* 0x000000ff0300720c */ /* 0x000fc80003f06300 */
[----:B------:R-:W-:Y:S01]  /*2ed0*/  ISETP.EQ.OR P0, PT, R21, R30, !P0 ;  /* 0x0000001e1500720c */ /* 0x000fe20004702670 */
[----:B-1----:R-:W-:-:S12]  /*2ee0*/  IMAD.WIDE.U32 R6, R4, 0x4, R6 ;  /* 0x0000000404067825 */ /* 0x002fd800078e0006 */
[----:B------:R-:W-:Y:S05]  /*2ef0*/  @P0 BRA `(.L_x_110) ;  /* 0x00000000003c0947 */ /* 0x000fea0003800000 */
[----:B------:R-:W2:Y:S01]  /*2f00*/  LDG.E R25, desc[UR6][R14.64+0x4] ;  /* 0x000004060e197981 */ /* 0x000ea2000c1e1900 */
[----:B-----5:R-:W-:Y:S01]  /*2f10*/  SHF.R.S32.HI R23, RZ, 0x1f, R21 ;  /* 0x0000001fff177819 */ /* 0x020fe20000011415 */
[----:B------:R-:W-:Y:S02]  /*2f20*/  IMAD.MOV.U32 R32, RZ, RZ, R8 ;  /* 0x000000ffff207224 */ /* 0x000fe400078e0008 */
[----:B------:R-:W-:Y:S02]  /*2f30*/  IMAD.MOV.U32 R33, RZ, RZ, R3 ;  /* 0x000000ffff217224 */ /* 0x000fe400078e0003 */
[----:B------:R-:W-:Y:S02]  /*2f40*/  IMAD.MOV.U32 R22, RZ, RZ, R21 ;  /* 0x000000ffff167224 */ /* 0x000fe400078e0015 */
[----:B--2---:R-:W-:-:S05]  /*2f50*/  IMAD.WIDE R24, R25, 0x18, R14 ;  /* 0x0000001819187825 */ /* 0x004fca00078e020e */
[----:B------:R1:W-:Y:S04]  /*2f60*/  STG.E.64 desc[UR6][R24.64+0x9c48], R22 ;  /* 0x009c481618007986 */ /* 0x0003e8000c101b06 */
[----:B------:R1:W-:Y:S04]  /*2f70*/  STG.E.64 desc[UR6][R24.64+0x9c58], R32 ;  /* 0x009c582018007986 */ /* 0x0003e8000c101b06 */
[----:B------:R1:W-:Y:S04]  /*2f80*/  STG.E.64 desc[UR6][R24.64+0x9c50], RZ ;  /* 0x009c50ff18007986 */ /* 0x0003e8000c101b06 */
[----:B------:R-:W2:Y:S01]  /*2f90*/  LDG.E R0, desc[UR6][R14.64+0x4] ;  /* 0x000004060e007981 */ /* 0x000ea2000c1e1900 */
[----:B------:R-:W-:-:S02]  /*2fa0*/  IMAD.MOV.U32 R8, RZ, RZ, RZ ;  /* 0x000000ffff087224 */ /* 0x000fc400078e00ff */
[----:B------:R-:W-:Y:S02]  /*2fb0*/  IMAD.MOV.U32 R3, RZ, RZ, RZ ;  /* 0x000000ffff037224 */ /* 0x000fe400078e00ff */
[----:B--2---:R-:W-:-:S05]  /*2fc0*/  VIADD R21, R0, 0x1 ;  /* 0x0000000100157836 */ /* 0x004fca0000000000 */
[----:B------:R1:W-:Y:S01]  /*2fd0*/  STG.E desc[UR6][R14.64+0x4], R21 ;  /* 0x000004150e007986 */ /* 0x0003e2000c101906 */
[----:B------:R-:W-:Y:S05]  /*2fe0*/  BRA `(.L_x_111) ;  /* 0x0000000000c47947 */ /* 0x000fea0003800000 */
.L_x_110:
[----:B------:R-:W-:-:S13]  /*2ff0*/  ISETP.NE.OR P1, PT, R21, R30, !P1 ;  /* 0x0000001e1500720c */ /* 0x000fda0004f25670 */
[----:B------:R-:W-:Y:S05]  /*3000*/  @P1 BRA `(.L_x_111) ;  /* 0x0000000000bc1947 */ /* 0x000fea0003800000 */
[----:B------:R-:W-:Y:S01]  /*3010*/  BSSY B2, `(.L_x_112) ;  /* 0x000000d000027945 */ /* 0x000fe20003800000 */
.L_x_114:
[----:B------:R-:W-:Y:S05]  /*3020*/  YIELD ;  /* 0x0000000000007946 */ /* 0x000fea0003800000 */
[----:B------:R-:W2:Y:S02]  /*3030*/  ATOMG.E.OR.STRONG.GPU PT, R20, desc[UR6][R6.64], RZ ;  /* 0x800000ff061479a8 */ /* 0x000ea4000b1ef106 */
[----:B--2---:R-:W-:Y:S02]  /*3040*/  ISETP.LT.U32.AND P0, PT, R8, R20, PT ;  /* 0x000000140800720c */ /* 0x004fe40003f01070 */
[----:B------:R-:W-:-:S04]  /*3050*/  SHF.R.S32.HI R0, RZ, 0x1f, R20 ;  /* 0x0000001fff007819 */ /* 0x000fc80000011414 */
[----:B------:R-:W-:-:S04]  /*3060*/  ISETP.LT.AND.EX P0, PT, R3, R0, PT, P0 ;  /* 0x000000000300720c */ /* 0x000fc80003f01300 */
[----:B------:R-:W-:-:S04]  /*3070*/  SEL R35, R8, R20, P0 ;  /* 0x0000001408237207 */ /* 0x000fc80000000000 */
[----:B------:R-:W-:-:S13]  /*3080*/  ISETP.NE.AND P0, PT, R35, RZ, PT ;  /* 0x000000ff2300720c */ /* 0x000fda0003f05270 */
[----:B------:R-:W-:Y:S05]  /*3090*/  @!P0 BRA `(.L_x_113) ;  /* 0x0000000000108947 */ /* 0x000fea0003800000 */
[----:B------:R-:W-:-:S06]  /*30a0*/  IMAD.IADD R21, R20, 0x1, -R35 ;  /* 0x0000000114157824 */ /* 0x000fcc00078e0a23 */
[----:B------:R-:W2:Y:S02]  /*30b0*/  ATOMG.E.CAS.STRONG.GPU PT, R21, [R6], R20, R21 ;  /* 0x00000014061573a9 */ /* 0x000ea400001ee115 */
[----:B--2---:R-:W-:-:S13]  /*30c0*/  ISETP.NE.AND P0, PT, R21, R20, PT ;  /* 0x000000141500720c */ /* 0x004fda0003f05270 */
[----:B------:R-:W-:Y:S05]  /*30d0*/  @P0 BRA `(.L_x_114) ;  /* 0xfffffffc00d00947 */ /* 0x000fea000383ffff */
.L_x_113:
[----:B------:R-:W-:Y:S05]  /*30e0*/  BSYNC B2 ;  /* 0x0000000000027941 */ /* 0x000fea0003800000 */
.L_x_112:
[----:B------:R-:W-:-:S13]  /*30f0*/  ISETP.GE.AND P0, PT, R35, 0x1, PT ;  /* 0x000000012300780c */ /* 0x000fda0003f06270 */
[----:B------:R-:W2:Y:S01]  /*3100*/  @P0 LDG.E R25, desc[UR6][R14.64+0x4] ;  /* 0x000004060e190981 */ /* 0x000ea2000c1e1900 */
[----:B------:R-:W-:Y:S01]  /*3110*/  @P0 SHF.R.S32.HI R31, RZ, 0x1f, R30 ;  /* 0x0000001fff1f0819 */ /* 0x000fe2000001141e */
[----:B--2---:R-:W-:-:S05]  /*3120*/  @P0 IMAD.WIDE R24, R25, 0x18, R14 ;  /* 0x0000001819180825 */ /* 0x004fca00078e020e */
[----:B------:R2:W-:Y:S04]  /*3130*/  @P0 STG.E.64 desc[UR6][R24.64+0x9c48], R30 ;  /* 0x009c481e18000986 */ /* 0x0005e8000c101b06 */
[----:B------:R-:W3:Y:S01]  /*3140*/  @P0 LDG.E R21, desc[UR6][R14.64+0x4] ;  /* 0x000004060e150981 */ /* 0x000ee2000c1e1900 */
[----:B------:R-:W-:Y:S02]  /*3150*/  @P0 LOP3.LUT R20, R35, 0x7fffffff, RZ, 0xc0, !PT ;  /* 0x7fffffff23140812 */ /* 0x000fe400078ec0ff */
[----:B------:R-:W-:Y:S01]  /*3160*/  SHF.R.S32.HI R0, RZ, 0x1f, R35 ;  /* 0x0000001fff007819 */ /* 0x000fe20000011423 */
[----:B---3-5:R-:W-:-:S04]  /*3170*/  @P0 IMAD.WIDE R22, R21, 0x18, R14 ;  /* 0x0000001815160825 */ /* 0x028fc800078e020e */
[----:B------:R-:W-:Y:S01]  /*3180*/  @P0 VIADD R33, R21, 0x1 ;  /* 0x0000000115210836 */ /* 0x000fe20000000000 */
[----:B------:R2:W-:Y:S01]  /*3190*/  @P0 STG.E.64 desc[UR6][R22.64+0x9c50], RZ ;  /* 0x009c50ff16000986 */ /* 0x0005e2000c101b06 */
[----:B------:R-:W-:-:S05]  /*31a0*/  @P0 IMAD.MOV.U32 R21, RZ, RZ, RZ ;  /* 0x000000ffff150224 */ /* 0x000fca00078e00ff */
[----:B------:R2:W-:Y:S04]  /*31b0*/  @P0 STG.E.64 desc[UR6][R22.64+0x9c58], R20 ;  /* 0x009c581416000986 */ /* 0x0005e8000c101b06 */
[----:B------:R2:W-:Y:S01]  /*31c0*/  @P0 STG.E desc[UR6][R14.64+0x4], R33 ;  /* 0x000004210e000986 */ /* 0x0005e2000c101906 */
[----:B------:R-:W-:-:S05]  /*31d0*/  IADD3 R8, P0, PT, -R35, R8, RZ ;  /* 0x0000000823087210 */ /* 0x000fca0007f1e1ff */
[----:B------:R-:W-:Y:S01]  /*31e0*/  IMAD.X R3, R3, 0x1, ~R0, P0 ;  /* 0x0000000103037824 */ /* 0x000fe200000e0e00 */
[----:B------:R-:W-:-:S04]  /*31f0*/  ISETP.GE.U32.AND P0, PT, R8, 0x1, PT ;  /* 0x000000010800780c */ /* 0x000fc80003f06070 */
[----:B------:R-:W-:-:S13]  /*3200*/  ISETP.GE.AND.EX P0, PT, R3, RZ, PT, P0 ;  /* 0x000000ff0300720c */ /* 0x000fda0003f06300 */
[----:B--2---:R-:W-:Y:S05]  /*3210*/  @!P0 BRA `(.L_x_111) ;  /* 0x0000000000388947 */ /* 0x004fea0003800000 */
[----:B------:R-:W2:Y:S01]  /*3220*/  LDG.E R21, desc[UR6][R14.64+0x4] ;  /* 0x000004060e157981 */ /* 0x000ea2000c1e1900 */
[----:B------:R-:W-:Y:S01]  /*3230*/  SHF.R.S32.HI R31, RZ, 0x1f, R30 ;  /* 0x0000001fff1f7819 */ /* 0x000fe2000001141e */
[----:B--2---:R-:W-:-:S05]  /*3240*/  IMAD.WIDE R20, R21, 0x18, R14 ;  /* 0x0000001815147825 */ /* 0x004fca00078e020e */
[----:B------:R1:W-:Y:S04]  /*3250*/  STG.E.64 desc[UR6][R20.64+0x9c48], R30 ;  /* 0x009c481e14007986 */ /* 0x0003e8000c101b06 */
[----:B------:R-:W2:Y:S01]  /*3260*/  LDG.E R25, desc[UR6][R14.64+0x4] ;  /* 0x000004060e197981 */ /* 0x000ea2000c1e1900 */
[----:B-1----:R-:W-:Y:S02]  /*3270*/  IMAD.MOV.U32 R20, RZ, RZ, R8 ;  /* 0x000000ffff147224 */ /* 0x002fe400078e0008 */
[----:B------:R-:W-:Y:S02]  /*3280*/  IMAD.MOV.U32 R21, RZ, RZ, R3 ;  /* 0x000000ffff157224 */ /* 0x000fe400078e0003 */
[----:B------:R-:W-:Y:S02]  /*3290*/  IMAD.MOV.U32 R8, RZ, RZ, RZ ;  /* 0x000000ffff087224 */ /* 0x000fe400078e00ff */
[----:B------:R-:W-:-:S02]  /*32a0*/  IMAD.MOV.U32 R3, RZ, RZ, RZ ;  /* 0x000000ffff037224 */ /* 0x000fc400078e00ff */
[----:B--2---:R-:W-:-:S04]  /*32b0*/  IMAD.WIDE R22, R25, 0x18, R14 ;  /* 0x0000001819167825 */ /* 0x004fc800078e020e */
[----:B------:R-:W-:Y:S01]  /*32c0*/  VIADD R25, R25, 0x1 ;  /* 0x0000000119197836 */ /* 0x000fe20000000000 */
[----:B------:R2:W-:Y:S04]  /*32d0*/  STG.E.64 desc[UR6][R22.64+0x9c58], R20 ;  /* 0x009c581416007986 */ /* 0x0005e8000c101b06 */
[----:B------:R2:W-:Y:S04]  /*32e0*/  STG.E.64 desc[UR6][R22.64+0x9c50], RZ ;  /* 0x009c50ff16007986 */ /* 0x0005e8000c101b06 */
[----:B------:R2:W-:Y:S02]  /*32f0*/  STG.E desc[UR6][R14.64+0x4], R25 ;  /* 0x000004190e007986 */ /* 0x0005e4000c101906 */
.L_x_111:
[----:B------:R-:W-:Y:S05]  /*3300*/  BSYNC B1 ;  /* 0x0000000000017941 */ /* 0x000fea0003800000 */
.L_x_109:
[----:B------:R-:W-:Y:S04]  /*3310*/  BSSY B1, `(.L_x_115) ;  /* 0x0000021000017945 */ /* 0x000fe80003800000 */
[----:B------:R-:W-:Y:S05]  /*3320*/  @!P2 BRA `(.L_x_116) ;  /* 0x00000000007ca947 */ /* 0x000fea0003800000 */
[----:B------:R-:W-:Y:S01]  /*3330*/  BSSY B2, `(.L_x_117) ;  /* 0x000000d000027945 */ /* 0x000fe20003800000 */
.L_x_119:
[----:B------:R-:W-:Y:S05]  /*3340*/  YIELD ;  /* 0x0000000000007946 */ /* 0x000fea0003800000 */
[----:B--2---:R-:W2:Y:S02]  /*3350*/  ATOMG.E.OR.STRONG.GPU PT, R20, desc[UR6][R6.64], RZ ;  /* 0x800000ff061479a8 */ /* 0x004ea4000b1ef106 */
[----:B--2---:R-:W-:Y:S02]  /*3360*/  ISETP.LT.U32.AND P0, PT, R10, R20, PT ;  /* 0x000000140a00720c */ /* 0x004fe40003f01070 */
[----:B------:R-:W-:-:S04]  /*3370*/  SHF.R.S32.HI R0, RZ, 0x1f, R20 ;  /* 0x0000001fff007819 */ /* 0x000fc80000011414 */
[----:B------:R-:W-:-:S04]  /*3380*/  ISETP.LT.AND.EX P0, PT, R5, R0, PT, P0 ;  /* 0x000000000500720c */ /* 0x000fc80003f01300 */
[----:B-1----:R-:W-:-:S04]  /*3390*/  SEL R25, R10, R20, P0 ;  /* 0x000000140a197207 */ /* 0x002fc80000000000 */
[----:B------:R-:W-:-:S13]  /*33a0*/  ISETP.NE.AND P0, PT, R25, RZ, PT ;  /* 0x000000ff1900720c */ /* 0x000fda0003f05270 */
[----:B------:R-:W-:Y:S05]  /*33b0*/  @!P0 BRA `(.L_x_118) ;  /* 0x0000000000108947 */ /* 0x000fea0003800000 */
[----:B------:R-:W-:-:S06]  /*33c0*/  IMAD.IADD R21, R20, 0x1, -R25 ;  /* 0x0000000114157824 */ /* 0x000fcc00078e0a19 */
[----:B------:R-:W2:Y:S02]  /*33d0*/  ATOMG.E.CAS.STRONG.GPU PT, R21, [R6], R20, R21 ;  /* 0x00000014061573a9 */ /* 0x000ea400001ee115 */
[----:B--2---:R-:W-:-:S13]  /*33e0*/  ISETP.NE.AND P0, PT, R21, R20, PT ;  /* 0x000000141500720c */ /* 0x004fda0003f05270 */
[----:B------:R-:W-:Y:S05]  /*33f0*/  @P0 BRA `(.L_x_119) ;  /* 0xfffffffc00d00947 */ /* 0x000fea000383ffff */
.L_x_118:
[----:B------:R-:W-:Y:S05]  /*3400*/  BSYNC B2 ;  /* 0x0000000000027941 */ /* 0x000fea0003800000 */
.L_x_117:
[C---:B------:R-:W-:Y:S02]  /*3410*/  ISETP.GE.AND P0, PT, R25.reuse, 0x1, PT ;  /* 0x000000011900780c */ /* 0x040fe40003f06270 */
[----:B------:R-:W-:Y:S02]  /*3420*/  IADD3 R10, P1, PT, -R25, R10, RZ ;  /* 0x0000000a190a7210 */ /* 0x000fe40007f3e1ff */
[----:B------:R-:W-:-:S05]  /*3430*/  SHF.R.S32.HI R0, RZ, 0x1f, R25 ;  /* 0x0000001fff007819 */ /* 0x000fca0000011419 */
[----:B------:R-:W-:-:S04]  /*3440*/  IMAD.X R5, R5, 0x1, ~R0, P1 ;  /* 0x0000000105057824 */ /* 0x000fc800008e0e00 */
[----:B------:R-:W-:Y:S05]  /*3450*/  @!P0 BRA `(.L_x_116) ;  /* 0x0000000000308947 */ /* 0x000fea0003800000 */
[----:B-----5:R-:W2:Y:S01]  /*3460*/  LDG.E R23, desc[UR6][R14.64+0x4] ;  /* 0x000004060e177981 */ /* 0x020ea2000c1e1900 */
[----:B------:R-:W-:Y:S01]  /*3470*/  SHF.R.S32.HI R31, RZ, 0x1f, R30 ;  /* 0x0000001fff1f7819 */ /* 0x000fe2000001141e */
[----:B--2---:R-:W-:-:S05]  /*3480*/  IMAD.WIDE R22, R23, 0x18, R14 ;  /* 0x0000001817167825 */ /* 0x004fca00078e020e */
[----:B------:R3:W-:Y:S04]  /*3490*/  STG.E.64 desc[UR6][R22.64+0x9c48], R30 ;  /* 0x009c481e16007986 */ /* 0x0007e8000c101b06 */
[----:B------:R-:W2:Y:S01]  /*34a0*/  LDG.E R7, desc[UR6][R14.64+0x4] ;  /* 0x000004060e077981 */ /* 0x000ea2000c1e1900 */
[----:B------:R-:W-:Y:S01]  /*34b0*/  LOP3.LUT R6, R25, 0x7fffffff, RZ, 0xc0, !PT ;  /* 0x7fffffff19067812 */ /* 0x000fe200078ec0ff */
[----:B--2---:R-:W-:-:S04]  /*34c0*/  IMAD.WIDE R20, R7, 0x18, R14 ;  /* 0x0000001807147825 */ /* 0x004fc800078e020e */
[----:B------:R-:W-:Y:S01]  /*34d0*/  VIADD R25, R7, 0x1 ;  /* 0x0000000107197836 */ /* 0x000fe20000000000 */
[----:B------:R3:W-:Y:S01]  /*34e0*/  STG.E.64 desc[UR6][R20.64+0x9c58], RZ ;  /* 0x009c58ff14007986 */ /* 0x0007e2000c101b06 */
[----:B------:R-:W-:-:S05]  /*34f0*/  IMAD.MOV.U32 R7, RZ, RZ, RZ ;  /* 0x000000ffff077224 */ /* 0x000fca00078e00ff */
[----:B------:R3:W-:Y:S04]  /*3500*/  STG.E.64 desc[UR6][R20.64+0x9c50], R6 ;  /* 0x009c500614007986 */ /* 0x0007e8000c101b06 */
[----:B------:R3:W-:Y:S02]  /*3510*/  STG.E desc[UR6][R14.64+0x4], R25 ;  /* 0x000004190e007986 */ /* 0x0007e4000c101906 */
.L_x_116:
[----:B------:R-:W-:Y:S05]  /*3520*/  BSYNC B1 ;  /* 0x0000000000017941 */ /* 0x000fea0003800000 */
.L_x_115:
[----:B------:R-:W4:Y:S01]  /*3530*/  LDCU UR4, c[0x0][0x394] ;  /* 0x00007280ff0477ac */ /* 0x000f220008000800 */
[----:B------:R-:W-:Y:S01]  /*3540*/  ISETP.GT.U32.AND P1, PT, R8, RZ, PT ;  /* 0x000000ff0800720c */ /* 0x000fe20003f24070 */
[----:B------:R-:W-:Y:S01]  /*3550*/  IMAD.MOV.U32 R0, RZ, RZ, R30 ;  /* 0x000000ffff007224 */ /* 0x000fe200078e001e */
[----:B------:R-:W-:Y:S02]  /*3560*/  ISETP.GT.U32.AND P0, PT, R10, RZ, PT ;  /* 0x000000ff0a00720c */ /* 0x000fe40003f04070 */
[----:B------:R-:W-:Y:S02]  /*3570*/  ISETP.GT.AND.EX P1, PT, R3, RZ, PT, P1 ;  /* 0x000000ff0300720c */ /* 0x000fe40003f24310 */
[C---:B------:R-:W-:Y:S02]  /*3580*/  ISETP.GT.AND.EX P2, PT, R5.reuse, RZ, PT, P0 ;  /* 0x000000ff0500720c */ /* 0x040fe40003f44300 */
[----:B------:R-:W-:Y:S02]  /*3590*/  ISETP.GT.OR.EX P0, PT, R5, RZ, P1, P0 ;  /* 0x000000ff0500720c */ /* 0x000fe40000f04700 */
[----:B----4-:R-:W-:-:S13]  /*35a0*/  ISETP.LT.AND P3, PT, R28, UR4, PT ;  /* 0x000000041c007c0c */ /* 0x010fda000bf61270 */
[----:B------:R-:W-:Y:S05]  /*35b0*/  @P0 BRA P3, `(.L_x_120) ;  /* 0xffffffd000580947 */ /* 0x000fea000183ffff */
.L_x_49:
[----:B------:R-:W-:Y:S05]  /*35c0*/  BSYNC B0 ;  /* 0x0000000000007941 */ /* 0x000fea0003800000 */
.L_x_48:
[----:B------:R-:W-:Y:S01]  /*35d0*/  BSSY.RECONVERGENT B0, `(.L_x_121) ;  /* 0x0000055000007945 */ /* 0x000fe20003800200 */
[----:B------:R-:W-:Y:S02]  /*35e0*/  IMAD.MOV.U32 R11, RZ, RZ, R5 ;  /* 0x000000ffff0b7224 */ /* 0x000fe400078e0005 */
[----:B------:R-:W-:Y:S01]  /*35f0*/  IMAD.MOV.U32 R9, RZ, RZ, R3 ;  /* 0x000000ffff097224 */ /* 0x000fe200078e0003 */
[----:B------:R-:W-:Y:S06]  /*3600*/  @!P1 BRA `(.L_x_122) ;  /* 0x0000000400449947 */ /* 0x000fec0003800000 */
[----:B------:R-:W4:Y:S04]  /*3610*/  LDG.E R12, desc[UR6][R14.64] ;  /* 0x000000060e0c7981 */ /* 0x000f28000c1e1900 */
[----:B------:R0:W5:Y:S01]  /*3620*/  LDG.E R16, desc[UR6][R14.64+0x8] ;  /* 0x000008060e107981 */ /* 0x000162000c1e1900 */
[----:B------:R-:W-:Y:S01]  /*3630*/  BSSY.RECONVERGENT B1, `(.L_x_123) ;  /* 0x0000044000017945 */ /* 0x000fe20003800200 */
[----:B----4-:R-:W-:-:S13]  /*3640*/  ISETP.GE.AND P0, PT, R12, 0x2, PT ;  /* 0x000000020c00780c */ /* 0x010fda0003f06270 */
[----:B0-----:R-:W-:Y:S05]  /*3650*/  @!P0 BRA `(.L_x_124) ;  /* 0x0000000400048947 */ /* 0x001fea0003800000 */
[----:B------:R-:W0:Y:S01]  /*3660*/  LDC R2, c[0x0][0x400] ;  /* 0x00010000ff027b82 */ /* 0x000e220000000800 */
[--C-:B---3-5:R-:W-:Y:S01]  /*3670*/  IMAD.MOV.U32 R6, RZ, RZ, R16.reuse ;  /* 0x000000ffff067224 */ /* 0x128fe200078e0010 */
[----:B------:R-:W-:Y:S01]  /*3680*/  CS2R R4, SRZ ;  /* 0x0000000000047805 */ /* 0x000fe2000001ff00 */
[----:B------:R-:W-:Y:S02]  /*3690*/  IMAD.MOV.U32 R13, RZ, RZ, R16 ;  /* 0x000000ffff0d7224 */ /* 0x000fe400078e0010 */
[----:B------:R-:W-:Y:S01]  /*36a0*/  IMAD.MOV.U32 R3, RZ, RZ, 0x1 ;  /* 0x00000001ff037424 */ /* 0x000fe200078e00ff */
[----:B0-----:R-:W-:-:S07]  /*36b0*/  SHF.R.S32.HI R2, RZ, 0x1f, R2 ;  /* 0x0000001fff027819 */ /* 0x001fce0000011402 */
.L_x_129:
[----:B-12---:R-:W0:Y:S01]  /*36c0*/  LDC.64 R20, c[0x0][0x3b8] ;  /* 0x0000ee00ff147b82 */ /* 0x006e220000000a00 */
[----:B------:R-:W-:-:S06]  /*36d0*/  IMAD.WIDE.U32 R16, R3, 0x4, R14 ;  /* 0x0000000403107825 */ /* 0x000fcc00078e000e */
[----:B------:R-:W2:Y:S01]  /*36e0*/  LDG.E R16, desc[UR6][R16.64+0x8] ;  /* 0x0000080610107981 */ /* 0x000ea2000c1e1900 */
[----:B------:R-:W1:Y:S01]  /*36f0*/  LDC.64 R18, c[0x0][0x3b0] ;  /* 0x0000ec00ff127b82 */ /* 0x000e620000000a00 */
[----:B0-----:R-:W-:-:S05]  /*3700*/  IMAD.WIDE R20, R6, 0x4, R20 ;  /* 0x0000000406147825 */ /* 0x001fca00078e0214 */
[----:B------:R-:W3:Y:S01]  /*3710*/  LDG.E R7, desc[UR6][R20.64] ;  /* 0x0000000614077981 */ /* 0x000ee2000c1e1900 */
[----:B------:R-:W-:Y:S01]  /*3720*/  BSSY.RELIABLE B2, `(.L_x_125) ;  /* 0x0000030000027945 */ /* 0x000fe20003800100 */
[----:B-1----:R-:W-:-:S04]  /*3730*/  IMAD.WIDE R18, R6, 0x4, R18 ;  /* 0x0000000406127825 */ /* 0x002fc800078e0212 */
[----:B--2---:R-:W-:Y:S01]  /*3740*/  IMAD.MOV.U32 R6, RZ, RZ, R16 ;  /* 0x000000ffff067224 */ /* 0x004fe200078e0010 */
[----:B---3--:R-:W-:-:S13]  /*3750*/  ISETP.GE.AND P0, PT, R7, 0x1, PT ;  /* 0x000000010700780c */ /* 0x008fda0003f06270 */
[----:B------:R-:W-:Y:S05]  /*3760*/  @!P0 BRA `(.L_x_126) ;  /* 0x0000000000ac8947 */ /* 0x000fea0003800000 */
[----:B------:R-:W2:Y:S01]  /*3770*/  LDG.E R24, desc[UR6][R18.64] ;  /* 0x0000000612187981 */ /* 0x000ea2000c1e1900 */
[----:B------:R-:W0:Y:S01]  /*3780*/  LDCU.64 UR4, c[0x0][0x3a0] ;  /* 0x00007400ff0477ac */ /* 0x000e220008000a00 */
[----:B--2---:R-:W-:Y:S01]  /*3790*/  IMAD.SHL.U32 R17, R24, 0x4, RZ ;  /* 0x0000000418117824 */ /* 0x004fe200078e00ff */
[----:B------:R-:W-:-:S04]  /*37a0*/  SHF.R.S32.HI R23, RZ, 0x1f, R24 ;  /* 0x0000001fff177819 */ /* 0x000fc80000011418 */
[----:B------:R-:W-:Y:S02]  /*37b0*/  SHF.L.U64.HI R22, R24, 0x2, R23 ;  /* 0x0000000218167819 */ /* 0x000fe40000010217 */
[----:B0-----:R-:W-:-:S04]  /*37c0*/  IADD3 R20, P0, PT, R17, UR4, RZ ;  /* 0x0000000411147c10 */ /* 0x001fc8000ff1e0ff */
[----:B------:R-:W-:-:S06]  /*37d0*/  IADD3.X R21, PT, PT, R22, UR5, RZ, P0, !PT ;  /* 0x0000000516157c10 */ /* 0x000fcc00087fe4ff */
[----:B------:R-:W2:Y:S01]  /*37e0*/  LDG.E R21, desc[UR6][R20.64] ;  /* 0x0000000614157981 */ /* 0x000ea2000c1e1900 */
[----:B------:R-:W-:Y:S01]  /*37f0*/  IMAD.MOV.U32 R16, RZ, RZ, R13 ;  /* 0x000000ffff107224 */ /* 0x000fe200078e000d */
[----:B--2---:R-:W-:-:S13]  /*3800*/  ISETP.NE.AND P0, PT, R21, R6, PT ;  /* 0x000000061500720c */ /* 0x004fda0003f05270 */
[----:B------:R-:W-:Y:S05]  /*3810*/  @!P0 BRA `(.L_x_127) ;  /* 0x0000000000448947 */ /* 0x000fea0003800000 */
[----:B------:R-:W-:-:S07]  /*3820*/  IMAD.MOV.U32 R13, RZ, RZ, RZ ;  /* 0x000000ffff0d7224 */ /* 0x000fce00078e00ff */
.L_x_128:
[----:B------:R-:W-:Y:S02]  /*3830*/  VIADD R18, R13, 0x1 ;  /* 0x000000010d127836 */ /* 0x000fe40000000000 */
[----:B------:R-:W-:-:S03]  /*3840*/  IMAD.MOV.U32 R13, RZ, RZ, R16 ;  /* 0x000000ffff0d7224 */ /* 0x000fc600078e0010 */
[----:B------:R-:W-:-:S13]  /*3850*/  ISETP.NE.AND P0, PT, R18, R7, PT ;  /* 0x000000071200720c */ /* 0x000fda0003f05270 */
[----:B------:R-:W-:Y:S05]  /*3860*/  @!P0 BRA `(.L_x_126) ;  /* 0x00000000006c8947 */ /* 0x000fea0003800000 */
[----:B------:R-:W0:Y:S01]  /*3870*/  LDCU.64 UR4, c[0x0][0x3a0] ;  /* 0x00007400ff0477ac */ /* 0x000e220008000a00 */
[----:B------:R-:W-:-:S05]  /*3880*/  IMAD.MOV.U32 R13, RZ, RZ, R18 ;  /* 0x000000ffff0d7224 */ /* 0x000fca00078e0012 */
[----:B------:R-:W-:-:S05]  /*3890*/  IADD3 R20, P0, PT, R24, R13, RZ ;  /* 0x0000000d18147210 */ /* 0x000fca0007f1e0ff */
[----:B------:R-:W-:Y:S02]  /*38a0*/  IMAD.X R19, RZ, RZ, R23, P0 ;  /* 0x000000ffff137224 */ /* 0x000fe400000e0617 */
[----:B------:R-:W-:-:S03]  /*38b0*/  IMAD.SHL.U32 R17, R20, 0x4, RZ ;  /* 0x0000000414117824 */ /* 0x000fc600078e00ff */
[----:B------:R-:W-:Y:S02]  /*38c0*/  SHF.L.U64.HI R20, R20, 0x2, R19 ;  /* 0x0000000214147819 */ /* 0x000fe40000010213 */
[----:B0-----:R-:W-:-:S04]  /*38d0*/  IADD3 R18, P0, PT, R17, UR4, RZ ;  /* 0x0000000411127c10 */ /* 0x001fc8000ff1e0ff */
[----:B------:R-:W-:-:S06]  /*38e0*/  IADD3.X R19, PT, PT, R20, UR5, RZ, P0, !PT ;  /* 0x0000000514137c10 */ /* 0x000fcc00087fe4ff */
[----:B------:R-:W2:Y:S02]  /*38f0*/  LDG.E R19, desc[UR6][R18.64] ;  /* 0x0000000612137981 */ /* 0x000ea4000c1e1900 */
[----:B--2---:R-:W-:-:S13]  /*3900*/  ISETP.NE.AND P0, PT, R19, R6, PT ;  /* 0x000000061300720c */ /* 0x004fda0003f05270 */
[----:B------:R-:W-:Y:S05]  /*3910*/  @P0 BRA `(.L_x_128) ;  /* 0xfffffffc00c40947 */ /* 0x000fea000383ffff */
[----:B------:R-:W-:-:S07]  /*3920*/  IMAD.MOV.U32 R22, RZ, RZ, R20 ;  /* 0x000000ffff167224 */ /* 0x000fce00078e0014 */
.L_x_127:
[----:B------:R-:W0:Y:S02]  /*3930*/  LDCU.64 UR4, c[0x0][0x3a8] ;  /* 0x00007500ff0477ac */ /* 0x000e240008000a00 */
[----:B0-----:R-:W-:-:S04]  /*3940*/  IADD3 R18, P0, PT, R17, UR4, RZ ;  /* 0x0000000411127c10 */ /* 0x001fc8000ff1e0ff */
[----:B------:R-:W-:-:S05]  /*3950*/  IADD3.X R19, PT, PT, R22, UR5, RZ, P0, !PT ;  /* 0x0000000516137c10 */ /* 0x000fca00087fe4ff */
[----:B------:R-:W2:Y:S01]  /*3960*/  LDG.E R18, desc[UR6][R18.64] ;  /* 0x0000000612127981 */ /* 0x000ea2000c1e1900 */
[----:B------:R-:W-:Y:S01]  /*3970*/  IMAD.MOV.U32 R13, RZ, RZ, R16 ;  /* 0x000000ffff0d7224 */ /* 0x000fe200078e0010 */
[----:B--2---:R-:W-:-:S13]  /*3980*/  ISETP.NE.AND P0, PT, R18, -0x1, PT ;  /* 0xffffffff1200780c */ /* 0x004fda0003f05270 */
[----:B------:R-:W-:Y:S05]  /*3990*/  @!P0 BRA `(.L_x_126) ;  /* 0x0000000000208947 */ /* 0x000fea0003800000 */
[----:B------:R-:W0:Y:S01]  /*39a0*/  LDCU UR4, c[0x0][0x400] ;  /* 0x00008000ff0477ac */ /* 0x000e220008000800 */
[----:B------:R-:W-:-:S04]  /*39b0*/  IADD3 R5, P0, PT, R18, R5, RZ ;  /* 0x0000000512057210 */ /* 0x000fc80007f1e0ff */
[----:B------:R-:W-:Y:S02]  /*39c0*/  LEA.HI.X.SX32 R4, R18, R4, 0x1, P0 ;  /* 0x0000000412047211 */ /* 0x000fe400000f0eff */
[----:B0-----:R-:W-:-:S04]  /*39d0*/  ISETP.GT.U32.AND P0, PT, R5, UR4, PT ;  /* 0x0000000405007c0c */ /* 0x001fc8000bf04070 */
[----:B------:R-:W-:-:S13]  /*39e0*/  ISETP.GT.AND.EX P0, PT, R4, R2, PT, P0 ;  /* 0x000000020400720c */ /* 0x000fda0003f04300 */
[----:B------:R-:W-:Y:S05]  /*39f0*/  @P0 BREAK.RELIABLE B2 ;  /* 0x0000000000020942 */ /* 0x000fea0003800100 */
[----:B------:R-:W-:Y:S05]  /*3a00*/  @P0 BRA `(.L_x_124) ;  /* 0x0000000000180947 */ /* 0x000fea0003800000 */
[----:B------:R-:W-:-:S07]  /*3a10*/  IMAD.MOV.U32 R13, RZ, RZ, R6 ;  /* 0x000000ffff0d7224 */ /* 0x000fce00078e0006 */
.L_x_126:
[----:B------:R-:W-:Y:S05]  /*3a20*/  BSYNC.RELIABLE B2 ;  /* 0x0000000000027941 */ /* 0x000fea0003800100 */
.L_x_125:
[----:B------:R-:W-:-:S05]  /*3a30*/  VIADD R3, R3, 0x1 ;  /* 0x0000000103037836 */ /* 0x000fca0000000000 */
[----:B------:R-:W-:-:S13]  /*3a40*/  ISETP.NE.AND P0, PT, R3, R12, PT ;  /* 0x0000000c0300720c */ /* 0x000fda0003f05270 */
[----:B------:R-:W-:Y:S05]  /*3a50*/  @P0 BRA `(.L_x_129) ;  /* 0xfffffffc00180947 */ /* 0x000fea000383ffff */
[----:B------:R-:W-:-:S07]  /*3a60*/  IMAD.MOV.U32 R16, RZ, RZ, R13 ;  /* 0x000000ffff107224 */ /* 0x000fce00078e000d */
.L_x_124:
[----:B------:R-:W-:Y:S05]  /*3a70*/  BSYNC.RECONVERGENT B1 ;  /* 0x0000000000017941 */ /* 0x000fea0003800200 */
.L_x_123:
[----:B------:R-:W4:Y:S01]  /*3a80*/  LDG.E R3, desc[UR6][R14.64+0x4] ;  /* 0x000004060e037981 */ /* 0x000f22000c1e1900 */
[----:B-----5:R-:W-:Y:S01]  /*3a90*/  SHF.R.S32.HI R17, RZ, 0x1f, R16 ;  /* 0x0000001fff117819 */ /* 0x020fe20000011410 */
[----:B----4-:R-:W-:-:S05]  /*3aa0*/  IMAD.WIDE R2, R3, 0x18, R14 ;  /* 0x0000001803027825 */ /* 0x010fca00078e020e */
[----:B------:R4:W-:Y:S04]  /*3ab0*/  STG.E.64 desc[UR6][R2.64+0x9c48], R16 ;  /* 0x009c481002007986 */ /* 0x0009e8000c101b06 */
[----:B---3--:R-:W3:Y:S02]  /*3ac0*/  LDG.E R7, desc[UR6][R14.64+0x4] ;  /* 0x000004060e077981 */ /* 0x008ee4000c1e1900 */
[----:B---3--:R-:W-:-:S04]  /*3ad0*/  IMAD.WIDE R4, R7, 0x18, R14 ;  /* 0x0000001807047825 */ /* 0x008fc800078e020e */
[----:B------:R-:W-:Y:S01]  /*3ae0*/  VIADD R7, R7, 0x1 ;  /* 0x0000000107077836 */ /* 0x000fe20000000000 */
[----:B------:R4:W-:Y:S04]  /*3af0*/  STG.E.64 desc[UR6][R4.64+0x9c58], R8 ;  /* 0x009c580804007986 */ /* 0x0009e8000c101b06 */
[----:B------:R4:W-:Y:S04]  /*3b00*/  STG.E.64 desc[UR6][R4.64+0x9c50], RZ ;  /* 0x009c50ff04007986 */ /* 0x0009e8000c101b06 */
[----:B------:R4:W-:Y:S02]  /*3b10*/  STG.E desc[UR6][R14.64+0x4], R7 ;  /* 0x000004070e007986 */ /* 0x0009e4000c101906 */
.L_x_122:
[----:B------:R-:W-:Y:S05]  /*3b20*/  BSYNC.RECONVERGENT B0 ;  /* 0x0000000000007941 */ /* 0x000fea0003800200 */
.L_x_121:
[----:B------:R-:W-:Y:S05]  /*3b30*/  @!P2 EXIT ;  /* 0x000000000000a94d */ /* 0x000fea0003800000 */
[----:B----4-:R-:W4:Y:S01]  /*3b40*/  LDG.E R5, desc[UR6][R14.64+0x4] ;  /* 0x000004060e057981 */ /* 0x010f22000c1e1900 */
[--C-:B------:R-:W-:Y:S01]  /*3b50*/  SHF.R.S32.HI R3, RZ, 0x1f, R0.reuse ;  /* 0x0000001fff037819 */ /* 0x100fe20000011400 */
[----:B------:R-:W-:Y:S02]  /*3b60*/  IMAD.MOV.U32 R2, RZ, RZ, R0 ;  /* 0x000000ffff027224 */ /* 0x000fe400078e0000 */
[----:B----4-:R-:W-:-:S05]  /*3b70*/  IMAD.WIDE R4, R5, 0x18, R14 ;  /* 0x0000001805047825 */ /* 0x010fca00078e020e */
[----:B------:R-:W-:Y:S04]  /*3b80*/  STG.E.64 desc[UR6][R4.64+0x9c48], R2 ;  /* 0x009c480204007986 */ /* 0x000fe8000c101b06 */
[----:B------:R-:W0:Y:S02]  /*3b90*/  LDG.E R9, desc[UR6][R14.64+0x4] ;  /* 0x000004060e097981 */ /* 0x000e24000c1e1900 */
[----:B0--3--:R-:W-:-:S04]  /*3ba0*/  IMAD.WIDE R6, R9, 0x18, R14 ;  /* 0x0000001809067825 */ /* 0x009fc800078e020e */
[----:B------:R-:W-:Y:S01]  /*3bb0*/  VIADD R9, R9, 0x1 ;  /* 0x0000000109097836 */ /* 0x000fe20000000000 */
[----:B------:R-:W-:Y:S04]  /*3bc0*/  STG.E.64 desc[UR6][R6.64+0x9c50], R10 ;  /* 0x009c500a06007986 */ /* 0x000fe8000c101b06 */
[----:B------:R-:W-:Y:S04]  /*3bd0*/  STG.E.64 desc[UR6][R6.64+0x9c58], RZ ;  /* 0x009c58ff06007986 */ /* 0x000fe8000c101b06 */
[----:B------:R-:W-:Y:S01]  /*3be0*/  STG.E desc[UR6][R14.64+0x4], R9 ;  /* 0x000004090e007986 */ /* 0x000fe2000c101906 */
[----:B------:R-:W-:Y:S05]  /*3bf0*/  EXIT ;  /* 0x000000000000794d */ /* 0x000fea0003800000 */
.L_x_130:
        /* <DEDUP_REMOVED lines=16> */
.L_x_133:


//--------------------- .nv.global.init           --------------------------
	.section	.nv.global.init,"aw",@progbits
	.align	4
.nv.global.init:
	.type		mrg32k3aM1SubSeq,@object
	.size		mrg32k3aM1SubSeq,(mrg32k3aM2SubSeq - mrg32k3aM1SubSeq)
mrg32k3aM1SubSeq:
        /*0000*/ 	.byte	0x0b, 0xcc, 0xee, 0x04, 0x73, 0x29, 0x8b, 0x6f, 0xf6, 0x53, 0x03, 0xf6, 0x23, 0xf6, 0xea, 0xda
        /* <DEDUP_REMOVED lines=125> */
	.type		mrg32k3aM2SubSeq,@object
	.size		mrg32k3aM2SubSeq,(mrg32k3aM1 - mrg32k3aM2SubSeq)
mrg32k3aM2SubSeq:
        /* <DEDUP_REMOVED lines=126> */
	.type		mrg32k3aM1,@object
	.size		mrg32k3aM1,(mrg32k3aM1Seq - mrg32k3aM1)
mrg32k3aM1:
        /* <DEDUP_REMOVED lines=144> */
	.type		mrg32k3aM1Seq,@object
	.size		mrg32k3aM1Seq,(mrg32k3aM2 - mrg32k3aM1Seq)
mrg32k3aM1Seq:
        /* <DEDUP_REMOVED lines=144> */
	.type		mrg32k3aM2,@object
	.size		mrg32k3aM2,(mrg32k3aM2Seq - mrg32k3aM2)
mrg32k3aM2:
        /* <DEDUP_REMOVED lines=144> */
	.type		mrg32k3aM2Seq,@object
	.size		mrg32k3aM2Seq,(precalc_xorwow_matrix - mrg32k3aM2Seq)
mrg32k3aM2Seq:
        /* <DEDUP_REMOVED lines=144> */
	.type		precalc_xorwow_matrix,@object
	.size		precalc_xorwow_matrix,(precalc_xorwow_offset_matrix - precalc_xorwow_matrix)
precalc_xorwow_matrix:
        /* <DEDUP_REMOVED lines=6400> */
	.type		precalc_xorwow_offset_matrix,@object
	.size		precalc_xorwow_offset_matrix,(.L_1 - precalc_xorwow_offset_matrix)
precalc_xorwow_offset_matrix:
        /* <DEDUP_REMOVED lines=6400> */
.L_1:


//--------------------- .nv.shared.reserved.0     --------------------------
	.section	.nv.shared.reserved.0,"aw",@nobits
	.weak		__nv_reservedSMEM_offset_0_alias
	.size		__nv_reservedSMEM_offset_0_alias, 0, 64
	.other		__nv_reservedSMEM_offset_0_alias,@"STO_CUDA_RESERVED_SHARED STV_DEFAULT"
__nv_reservedSMEM_offset_0_alias:
	.zero		0
	.zero		64


//--------------------- .nv.constant0._Z7initRNGP17curandStateXORWOWyi --------------------------
	.section	.nv.constant0._Z7initRNGP17curandStateXORWOWyi,"a",@progbits
	.sectionflags	@""
	.align	4
.nv.constant0._Z7initRNGP17curandStateXORWOWyi:
	.zero		916


//--------------------- .nv.constant0._Z18evacuate_for_largeP17curandStateXORWOWP12Evacuate_objPbiiiPiiS4_S4_S4_S4_S4_S4_S4_S4_ --------------------------
	.section	.nv.constant0._Z18evacuate_for_largeP17curandStateXORWOWP12Evacuate_objPbiiiPiiS4_S4_S4_S4_S4_S4_S4_S4_,"a",@progbits
	.sectionflags	@""
	.align	4
.nv.constant0._Z18evacuate_for_largeP17curandStateXORWOWP12Evacuate_objPbiiiPiiS4_S4_S4_S4_S4_S4_S4_S4_:
	.zero		1016


//--------------------- .nv.constant0._Z18evacuate_for_smallP12Evacuate_objPiiiiS1_S1_S1_S1_S1_S1_S1_S1_PxS1_PbS1_i --------------------------
	.section	.nv.constant0._Z18evacuate_for_smallP12Evacuate_objPiiiiS1_S1_S1_S1_S1_S1_S1_S1_PxS1_PbS1_i,"a",@progbits
	.sectionflags	@""
	.align	4
.nv.constant0._Z18evacuate_for_smallP12Evacuate_objPiiiiS1_S1_S1_S1_S1_S1_S1_S1_PxS1_PbS1_i:
	.zero		1028


//--------------------- SYMBOLS --------------------------

	.type		.nv.reservedSmem.offset0,@object
	.size		.nv.reservedSmem.offset0,0x4
